//
// Generated by NVIDIA NVVM Compiler
//
// Compiler Build ID: CL-36424714
// Cuda compilation tools, release 13.0, V13.0.88
// Based on NVVM 20.0.0
//

.version 9.0
.target sm_100
.address_size 64

	// .globl	mymatmul_kernel0
// _ZZ16mymatmul_kernel0E11data_shared has been demoted
// _ZZ16mymatmul_kernel0E13kernel_shared has been demoted

.visible .entry mymatmul_kernel0(
	.param .u64 .ptr .align 1 mymatmul_kernel0_param_0,
	.param .u64 .ptr .align 1 mymatmul_kernel0_param_1,
	.param .u64 .ptr .align 1 mymatmul_kernel0_param_2
)
.maxntid 2
{
	.local .align 16 .b8 	__local_depot0[512];
	.reg .b64 	%SP;
	.reg .b64 	%SPL;
	.reg .pred 	%p<12>;
	.reg .b32 	%r<78>;
	.reg .b32 	%f<498>;
	.reg .b64 	%rd<26>;
	// demoted variable
	.shared .align 4 .b8 _ZZ16mymatmul_kernel0E11data_shared[4096];
	// demoted variable
	.shared .align 4 .b8 _ZZ16mymatmul_kernel0E13kernel_shared[1024];
	mov.u64 	%SPL, __local_depot0;
	add.u64 	%rd1, %SPL, 0;
	mov.f32 	%f65, 0f00000000;
	st.local.v4.f32 	[%rd1], {%f65, %f65, %f65, %f65};
	st.local.v4.f32 	[%rd1+16], {%f65, %f65, %f65, %f65};
	st.local.v4.f32 	[%rd1+32], {%f65, %f65, %f65, %f65};
	st.local.v4.f32 	[%rd1+48], {%f65, %f65, %f65, %f65};
	st.local.v4.f32 	[%rd1+64], {%f65, %f65, %f65, %f65};
	st.local.v4.f32 	[%rd1+80], {%f65, %f65, %f65, %f65};
	st.local.v4.f32 	[%rd1+96], {%f65, %f65, %f65, %f65};
	st.local.v4.f32 	[%rd1+112], {%f65, %f65, %f65, %f65};
	st.local.v4.f32 	[%rd1+128], {%f65, %f65, %f65, %f65};
	st.local.v4.f32 	[%rd1+144], {%f65, %f65, %f65, %f65};
	st.local.v4.f32 	[%rd1+160], {%f65, %f65, %f65, %f65};
	st.local.v4.f32 	[%rd1+176], {%f65, %f65, %f65, %f65};
	st.local.v4.f32 	[%rd1+192], {%f65, %f65, %f65, %f65};
	st.local.v4.f32 	[%rd1+208], {%f65, %f65, %f65, %f65};
	st.local.v4.f32 	[%rd1+224], {%f65, %f65, %f65, %f65};
	st.local.v4.f32 	[%rd1+240], {%f65, %f65, %f65, %f65};
	st.local.v4.f32 	[%rd1+256], {%f65, %f65, %f65, %f65};
	st.local.v4.f32 	[%rd1+272], {%f65, %f65, %f65, %f65};
	st.local.v4.f32 	[%rd1+288], {%f65, %f65, %f65, %f65};
	st.local.v4.f32 	[%rd1+304], {%f65, %f65, %f65, %f65};
	st.local.v4.f32 	[%rd1+320], {%f65, %f65, %f65, %f65};
	st.local.v4.f32 	[%rd1+336], {%f65, %f65, %f65, %f65};
	st.local.v4.f32 	[%rd1+352], {%f65, %f65, %f65, %f65};
	st.local.v4.f32 	[%rd1+368], {%f65, %f65, %f65, %f65};
	st.local.v4.f32 	[%rd1+384], {%f65, %f65, %f65, %f65};
	st.local.v4.f32 	[%rd1+400], {%f65, %f65, %f65, %f65};
	st.local.v4.f32 	[%rd1+416], {%f65, %f65, %f65, %f65};
	st.local.v4.f32 	[%rd1+432], {%f65, %f65, %f65, %f65};
	st.local.v4.f32 	[%rd1+448], {%f65, %f65, %f65, %f65};
	st.local.v4.f32 	[%rd1+464], {%f65, %f65, %f65, %f65};
	st.local.v4.f32 	[%rd1+480], {%f65, %f65, %f65, %f65};
	st.local.v4.f32 	[%rd1+496], {%f65, %f65, %f65, %f65};
	mov.u32 	%r1, %ctaid.x;
	mov.u32 	%r2, %tid.x;
	shl.b32 	%r3, %r2, 2;
	mov.b32 	%r73, 0;
	shl.b32 	%r19, %r1, 6;
	and.b32  	%r20, %r19, 2147450880;
	or.b32  	%r21, %r20, %r2;
$L__BB0_1:
	bar.sync 	0;
	shl.b32 	%r18, %r73, 5;
	add.s32 	%r5, %r21, %r18;
	mov.b32 	%r74, 0;
$L__BB0_2:
	ld.param.u64 	%rd23, [mymatmul_kernel0_param_0];
	shl.b32 	%r22, %r74, 6;
	and.b32  	%r23, %r22, 31744;
	shl.b32 	%r24, %r74, 1;
	and.b32  	%r25, %r24, 16;
	add.s32 	%r26, %r5, %r23;
	add.s32 	%r27, %r26, %r25;
	cvta.to.global.u64 	%rd6, %rd23;
	mul.wide.u32 	%rd7, %r27, 4;
	add.s64 	%rd8, %rd6, %rd7;
	ld.global.nc.f32 	%f66, [%rd8];
	or.b32  	%r28, %r24, %r2;
	shl.b32 	%r29, %r28, 2;
	mov.u32 	%r30, _ZZ16mymatmul_kernel0E11data_shared;
	add.s32 	%r31, %r30, %r29;
	st.shared.f32 	[%r31], %f66;
	add.s32 	%r32, %r24, 2;
	and.b32  	%r33, %r32, 18;
	add.s32 	%r34, %r26, %r33;
	mul.wide.u32 	%rd9, %r34, 4;
	add.s64 	%rd10, %rd6, %rd9;
	ld.global.nc.f32 	%f67, [%rd10];
	st.shared.f32 	[%r31+8], %f67;
	add.s32 	%r35, %r24, 4;
	and.b32  	%r36, %r35, 20;
	add.s32 	%r37, %r26, %r36;
	mul.wide.u32 	%rd11, %r37, 4;
	add.s64 	%rd12, %rd6, %rd11;
	ld.global.nc.f32 	%f68, [%rd12];
	st.shared.f32 	[%r31+16], %f68;
	ld.global.nc.f32 	%f69, [%rd10+16];
	st.shared.f32 	[%r31+24], %f69;
	add.s32 	%r38, %r24, 8;
	and.b32  	%r39, %r38, 24;
	add.s32 	%r40, %r26, %r39;
	mul.wide.u32 	%rd13, %r40, 4;
	add.s64 	%rd14, %rd6, %rd13;
	ld.global.nc.f32 	%f70, [%rd14];
	st.shared.f32 	[%r31+32], %f70;
	ld.global.nc.f32 	%f71, [%rd10+32];
	st.shared.f32 	[%r31+40], %f71;
	ld.global.nc.f32 	%f72, [%rd12+32];
	st.shared.f32 	[%r31+48], %f72;
	ld.global.nc.f32 	%f73, [%rd10+48];
	st.shared.f32 	[%r31+56], %f73;
	add.s32 	%r74, %r74, 8;
	setp.ne.s32 	%p3, %r74, 512;
	@%p3 bra 	$L__BB0_2;
	ld.param.u64 	%rd24, [mymatmul_kernel0_param_1];
	shl.b32 	%r42, %r73, 17;
	shl.b32 	%r43, %r1, 3;
	and.b32  	%r44, %r43, 4088;
	or.b32  	%r45, %r44, %r3;
	or.b32  	%r46, %r45, %r42;
	cvta.to.global.u64 	%rd15, %rd24;
	mul.wide.u32 	%rd16, %r46, 4;
	add.s64 	%rd17, %rd15, %rd16;
	ld.global.nc.v4.f32 	{%f74, %f75, %f76, %f77}, [%rd17];
	shl.b32 	%r47, %r3, 2;
	mov.u32 	%r48, _ZZ16mymatmul_kernel0E13kernel_shared;
	add.s32 	%r49, %r48, %r47;
	st.shared.v4.f32 	[%r49], {%f74, %f75, %f76, %f77};
	ld.global.nc.v4.f32 	{%f78, %f79, %f80, %f81}, [%rd17+16384];
	st.shared.v4.f32 	[%r49+32], {%f78, %f79, %f80, %f81};
	ld.global.nc.v4.f32 	{%f82, %f83, %f84, %f85}, [%rd17+32768];
	st.shared.v4.f32 	[%r49+64], {%f82, %f83, %f84, %f85};
	ld.global.nc.v4.f32 	{%f86, %f87, %f88, %f89}, [%rd17+49152];
	st.shared.v4.f32 	[%r49+96], {%f86, %f87, %f88, %f89};
	ld.global.nc.v4.f32 	{%f90, %f91, %f92, %f93}, [%rd17+65536];
	st.shared.v4.f32 	[%r49+128], {%f90, %f91, %f92, %f93};
	ld.global.nc.v4.f32 	{%f94, %f95, %f96, %f97}, [%rd17+81920];
	st.shared.v4.f32 	[%r49+160], {%f94, %f95, %f96, %f97};
	ld.global.nc.v4.f32 	{%f98, %f99, %f100, %f101}, [%rd17+98304];
	st.shared.v4.f32 	[%r49+192], {%f98, %f99, %f100, %f101};
	ld.global.nc.v4.f32 	{%f102, %f103, %f104, %f105}, [%rd17+114688];
	st.shared.v4.f32 	[%r49+224], {%f102, %f103, %f104, %f105};
	ld.global.nc.v4.f32 	{%f106, %f107, %f108, %f109}, [%rd17+131072];
	st.shared.v4.f32 	[%r49+256], {%f106, %f107, %f108, %f109};
	ld.global.nc.v4.f32 	{%f110, %f111, %f112, %f113}, [%rd17+147456];
	st.shared.v4.f32 	[%r49+288], {%f110, %f111, %f112, %f113};
	ld.global.nc.v4.f32 	{%f114, %f115, %f116, %f117}, [%rd17+163840];
	st.shared.v4.f32 	[%r49+320], {%f114, %f115, %f116, %f117};
	ld.global.nc.v4.f32 	{%f118, %f119, %f120, %f121}, [%rd17+180224];
	st.shared.v4.f32 	[%r49+352], {%f118, %f119, %f120, %f121};
	ld.global.nc.v4.f32 	{%f122, %f123, %f124, %f125}, [%rd17+196608];
	st.shared.v4.f32 	[%r49+384], {%f122, %f123, %f124, %f125};
	ld.global.nc.v4.f32 	{%f126, %f127, %f128, %f129}, [%rd17+212992];
	st.shared.v4.f32 	[%r49+416], {%f126, %f127, %f128, %f129};
	ld.global.nc.v4.f32 	{%f130, %f131, %f132, %f133}, [%rd17+229376];
	st.shared.v4.f32 	[%r49+448], {%f130, %f131, %f132, %f133};
	ld.global.nc.v4.f32 	{%f134, %f135, %f136, %f137}, [%rd17+245760];
	st.shared.v4.f32 	[%r49+480], {%f134, %f135, %f136, %f137};
	ld.global.nc.v4.f32 	{%f138, %f139, %f140, %f141}, [%rd17+262144];
	st.shared.v4.f32 	[%r49+512], {%f138, %f139, %f140, %f141};
	ld.global.nc.v4.f32 	{%f142, %f143, %f144, %f145}, [%rd17+278528];
	st.shared.v4.f32 	[%r49+544], {%f142, %f143, %f144, %f145};
	ld.global.nc.v4.f32 	{%f146, %f147, %f148, %f149}, [%rd17+294912];
	st.shared.v4.f32 	[%r49+576], {%f146, %f147, %f148, %f149};
	ld.global.nc.v4.f32 	{%f150, %f151, %f152, %f153}, [%rd17+311296];
	st.shared.v4.f32 	[%r49+608], {%f150, %f151, %f152, %f153};
	ld.global.nc.v4.f32 	{%f154, %f155, %f156, %f157}, [%rd17+327680];
	st.shared.v4.f32 	[%r49+640], {%f154, %f155, %f156, %f157};
	ld.global.nc.v4.f32 	{%f158, %f159, %f160, %f161}, [%rd17+344064];
	st.shared.v4.f32 	[%r49+672], {%f158, %f159, %f160, %f161};
	ld.global.nc.v4.f32 	{%f162, %f163, %f164, %f165}, [%rd17+360448];
	st.shared.v4.f32 	[%r49+704], {%f162, %f163, %f164, %f165};
	ld.global.nc.v4.f32 	{%f166, %f167, %f168, %f169}, [%rd17+376832];
	st.shared.v4.f32 	[%r49+736], {%f166, %f167, %f168, %f169};
	ld.global.nc.v4.f32 	{%f170, %f171, %f172, %f173}, [%rd17+393216];
	st.shared.v4.f32 	[%r49+768], {%f170, %f171, %f172, %f173};
	ld.global.nc.v4.f32 	{%f174, %f175, %f176, %f177}, [%rd17+409600];
	st.shared.v4.f32 	[%r49+800], {%f174, %f175, %f176, %f177};
	ld.global.nc.v4.f32 	{%f178, %f179, %f180, %f181}, [%rd17+425984];
	st.shared.v4.f32 	[%r49+832], {%f178, %f179, %f180, %f181};
	ld.global.nc.v4.f32 	{%f182, %f183, %f184, %f185}, [%rd17+442368];
	st.shared.v4.f32 	[%r49+864], {%f182, %f183, %f184, %f185};
	ld.global.nc.v4.f32 	{%f186, %f187, %f188, %f189}, [%rd17+458752];
	st.shared.v4.f32 	[%r49+896], {%f186, %f187, %f188, %f189};
	ld.global.nc.v4.f32 	{%f190, %f191, %f192, %f193}, [%rd17+475136];
	st.shared.v4.f32 	[%r49+928], {%f190, %f191, %f192, %f193};
	ld.global.nc.v4.f32 	{%f194, %f195, %f196, %f197}, [%rd17+491520];
	st.shared.v4.f32 	[%r49+960], {%f194, %f195, %f196, %f197};
	ld.global.nc.v4.f32 	{%f198, %f199, %f200, %f201}, [%rd17+507904];
	st.shared.v4.f32 	[%r49+992], {%f198, %f199, %f200, %f201};
	bar.sync 	0;
	mov.b32 	%r75, 0;
	mov.pred 	%p10, -1;
$L__BB0_4:
	mov.pred 	%p1, %p10;
	shl.b32 	%r9, %r75, 4;
	shl.b32 	%r51, %r75, 7;
	or.b32  	%r10, %r51, %r3;
	mov.b32 	%r76, 0;
$L__BB0_5:
	shl.b32 	%r12, %r76, 4;
	shl.b32 	%r53, %r76, 7;
	add.s32 	%r54, %r53, %r9;
	shl.b32 	%r55, %r54, 2;
	mov.u32 	%r56, _ZZ16mymatmul_kernel0E11data_shared;
	add.s32 	%r57, %r56, %r55;
	ld.shared.f32 	%f1, [%r57];
	ld.shared.f32 	%f2, [%r57+444];
	ld.shared.f32 	%f3, [%r57+128];
	ld.shared.f32 	%f4, [%r57+256];
	ld.shared.f32 	%f5, [%r57+384];
	ld.shared.f32 	%f6, [%r57+4];
	ld.shared.f32 	%f7, [%r57+132];
	ld.shared.f32 	%f8, [%r57+260];
	ld.shared.f32 	%f9, [%r57+388];
	ld.shared.f32 	%f10, [%r57+8];
	ld.shared.f32 	%f11, [%r57+136];
	ld.shared.f32 	%f12, [%r57+264];
	ld.shared.f32 	%f13, [%r57+392];
	ld.shared.f32 	%f14, [%r57+12];
	ld.shared.f32 	%f15, [%r57+140];
	ld.shared.f32 	%f16, [%r57+268];
	ld.shared.f32 	%f17, [%r57+396];
	ld.shared.f32 	%f18, [%r57+16];
	ld.shared.f32 	%f19, [%r57+144];
	ld.shared.f32 	%f20, [%r57+272];
	ld.shared.f32 	%f21, [%r57+400];
	ld.shared.f32 	%f22, [%r57+20];
	ld.shared.f32 	%f23, [%r57+148];
	ld.shared.f32 	%f24, [%r57+276];
	ld.shared.f32 	%f25, [%r57+404];
	ld.shared.f32 	%f26, [%r57+24];
	ld.shared.f32 	%f27, [%r57+152];
	ld.shared.f32 	%f28, [%r57+280];
	ld.shared.f32 	%f29, [%r57+408];
	ld.shared.f32 	%f30, [%r57+28];
	ld.shared.f32 	%f31, [%r57+156];
	ld.shared.f32 	%f32, [%r57+284];
	ld.shared.f32 	%f33, [%r57+412];
	ld.shared.f32 	%f34, [%r57+32];
	ld.shared.f32 	%f35, [%r57+160];
	ld.shared.f32 	%f36, [%r57+288];
	ld.shared.f32 	%f37, [%r57+416];
	ld.shared.f32 	%f38, [%r57+36];
	ld.shared.f32 	%f39, [%r57+164];
	ld.shared.f32 	%f40, [%r57+292];
	ld.shared.f32 	%f41, [%r57+420];
	ld.shared.f32 	%f42, [%r57+40];
	ld.shared.f32 	%f43, [%r57+168];
	ld.shared.f32 	%f44, [%r57+296];
	ld.shared.f32 	%f45, [%r57+424];
	ld.shared.f32 	%f46, [%r57+44];
	ld.shared.f32 	%f47, [%r57+172];
	ld.shared.f32 	%f48, [%r57+300];
	ld.shared.f32 	%f49, [%r57+428];
	ld.shared.f32 	%f50, [%r57+48];
	ld.shared.f32 	%f51, [%r57+176];
	ld.shared.f32 	%f52, [%r57+304];
	ld.shared.f32 	%f53, [%r57+432];
	ld.shared.f32 	%f54, [%r57+52];
	ld.shared.f32 	%f55, [%r57+180];
	ld.shared.f32 	%f56, [%r57+308];
	ld.shared.f32 	%f57, [%r57+436];
	ld.shared.f32 	%f58, [%r57+56];
	ld.shared.f32 	%f59, [%r57+184];
	ld.shared.f32 	%f60, [%r57+312];
	ld.shared.f32 	%f61, [%r57+440];
	ld.shared.f32 	%f62, [%r57+60];
	ld.shared.f32 	%f63, [%r57+188];
	ld.shared.f32 	%f64, [%r57+316];
	mov.b32 	%r77, 0;
	mov.pred 	%p11, -1;
$L__BB0_6:
	mov.pred 	%p2, %p11;
	add.s32 	%r59, %r77, %r12;
	add.s32 	%r60, %r10, %r77;
	mul.wide.u32 	%rd18, %r59, 4;
	add.s64 	%rd19, %rd1, %rd18;
	ld.local.f32 	%f202, [%rd19];
	shl.b32 	%r61, %r60, 2;
	mov.u32 	%r62, _ZZ16mymatmul_kernel0E13kernel_shared;
	add.s32 	%r63, %r62, %r61;
	ld.shared.f32 	%f203, [%r63];
	fma.rn.f32 	%f204, %f1, %f203, %f202;
	ld.local.f32 	%f205, [%rd19+4];
	ld.shared.f32 	%f206, [%r63+4];
	fma.rn.f32 	%f207, %f1, %f206, %f205;
	ld.local.f32 	%f208, [%rd19+16];
	fma.rn.f32 	%f209, %f3, %f203, %f208;
	ld.local.f32 	%f210, [%rd19+20];
	fma.rn.f32 	%f211, %f3, %f206, %f210;
	ld.local.f32 	%f212, [%rd19+32];
	fma.rn.f32 	%f213, %f4, %f203, %f212;
	ld.local.f32 	%f214, [%rd19+36];
	fma.rn.f32 	%f215, %f4, %f206, %f214;
	ld.local.f32 	%f216, [%rd19+48];
	fma.rn.f32 	%f217, %f5, %f203, %f216;
	ld.local.f32 	%f218, [%rd19+52];
	fma.rn.f32 	%f219, %f5, %f206, %f218;
	ld.shared.f32 	%f220, [%r63+32];
	fma.rn.f32 	%f221, %f6, %f220, %f204;
	ld.shared.f32 	%f222, [%r63+36];
	fma.rn.f32 	%f223, %f6, %f222, %f207;
	fma.rn.f32 	%f224, %f7, %f220, %f209;
	fma.rn.f32 	%f225, %f7, %f222, %f211;
	fma.rn.f32 	%f226, %f8, %f220, %f213;
	fma.rn.f32 	%f227, %f8, %f222, %f215;
	fma.rn.f32 	%f228, %f9, %f220, %f217;
	fma.rn.f32 	%f229, %f9, %f222, %f219;
	ld.shared.f32 	%f230, [%r63+64];
	fma.rn.f32 	%f231, %f10, %f230, %f221;
	ld.shared.f32 	%f232, [%r63+68];
	fma.rn.f32 	%f233, %f10, %f232, %f223;
	fma.rn.f32 	%f234, %f11, %f230, %f224;
	fma.rn.f32 	%f235, %f11, %f232, %f225;
	fma.rn.f32 	%f236, %f12, %f230, %f226;
	fma.rn.f32 	%f237, %f12, %f232, %f227;
	fma.rn.f32 	%f238, %f13, %f230, %f228;
	fma.rn.f32 	%f239, %f13, %f232, %f229;
	ld.shared.f32 	%f240, [%r63+96];
	fma.rn.f32 	%f241, %f14, %f240, %f231;
	ld.shared.f32 	%f242, [%r63+100];
	fma.rn.f32 	%f243, %f14, %f242, %f233;
	fma.rn.f32 	%f244, %f15, %f240, %f234;
	fma.rn.f32 	%f245, %f15, %f242, %f235;
	fma.rn.f32 	%f246, %f16, %f240, %f236;
	fma.rn.f32 	%f247, %f16, %f242, %f237;
	fma.rn.f32 	%f248, %f17, %f240, %f238;
	fma.rn.f32 	%f249, %f17, %f242, %f239;
	ld.shared.f32 	%f250, [%r63+128];
	fma.rn.f32 	%f251, %f18, %f250, %f241;
	ld.shared.f32 	%f252, [%r63+132];
	fma.rn.f32 	%f253, %f18, %f252, %f243;
	fma.rn.f32 	%f254, %f19, %f250, %f244;
	fma.rn.f32 	%f255, %f19, %f252, %f245;
	fma.rn.f32 	%f256, %f20, %f250, %f246;
	fma.rn.f32 	%f257, %f20, %f252, %f247;
	fma.rn.f32 	%f258, %f21, %f250, %f248;
	fma.rn.f32 	%f259, %f21, %f252, %f249;
	ld.shared.f32 	%f260, [%r63+160];
	fma.rn.f32 	%f261, %f22, %f260, %f251;
	ld.shared.f32 	%f262, [%r63+164];
	fma.rn.f32 	%f263, %f22, %f262, %f253;
	fma.rn.f32 	%f264, %f23, %f260, %f254;
	fma.rn.f32 	%f265, %f23, %f262, %f255;
	fma.rn.f32 	%f266, %f24, %f260, %f256;
	fma.rn.f32 	%f267, %f24, %f262, %f257;
	fma.rn.f32 	%f268, %f25, %f260, %f258;
	fma.rn.f32 	%f269, %f25, %f262, %f259;
	ld.shared.f32 	%f270, [%r63+192];
	fma.rn.f32 	%f271, %f26, %f270, %f261;
	ld.shared.f32 	%f272, [%r63+196];
	fma.rn.f32 	%f273, %f26, %f272, %f263;
	fma.rn.f32 	%f274, %f27, %f270, %f264;
	fma.rn.f32 	%f275, %f27, %f272, %f265;
	fma.rn.f32 	%f276, %f28, %f270, %f266;
	fma.rn.f32 	%f277, %f28, %f272, %f267;
	fma.rn.f32 	%f278, %f29, %f270, %f268;
	fma.rn.f32 	%f279, %f29, %f272, %f269;
	ld.shared.f32 	%f280, [%r63+224];
	fma.rn.f32 	%f281, %f30, %f280, %f271;
	ld.shared.f32 	%f282, [%r63+228];
	fma.rn.f32 	%f283, %f30, %f282, %f273;
	fma.rn.f32 	%f284, %f31, %f280, %f274;
	fma.rn.f32 	%f285, %f31, %f282, %f275;
	fma.rn.f32 	%f286, %f32, %f280, %f276;
	fma.rn.f32 	%f287, %f32, %f282, %f277;
	fma.rn.f32 	%f288, %f33, %f280, %f278;
	fma.rn.f32 	%f289, %f33, %f282, %f279;
	ld.shared.f32 	%f290, [%r63+256];
	fma.rn.f32 	%f291, %f34, %f290, %f281;
	ld.shared.f32 	%f292, [%r63+260];
	fma.rn.f32 	%f293, %f34, %f292, %f283;
	fma.rn.f32 	%f294, %f35, %f290, %f284;
	fma.rn.f32 	%f295, %f35, %f292, %f285;
	fma.rn.f32 	%f296, %f36, %f290, %f286;
	fma.rn.f32 	%f297, %f36, %f292, %f287;
	fma.rn.f32 	%f298, %f37, %f290, %f288;
	fma.rn.f32 	%f299, %f37, %f292, %f289;
	ld.shared.f32 	%f300, [%r63+288];
	fma.rn.f32 	%f301, %f38, %f300, %f291;
	ld.shared.f32 	%f302, [%r63+292];
	fma.rn.f32 	%f303, %f38, %f302, %f293;
	fma.rn.f32 	%f304, %f39, %f300, %f294;
	fma.rn.f32 	%f305, %f39, %f302, %f295;
	fma.rn.f32 	%f306, %f40, %f300, %f296;
	fma.rn.f32 	%f307, %f40, %f302, %f297;
	fma.rn.f32 	%f308, %f41, %f300, %f298;
	fma.rn.f32 	%f309, %f41, %f302, %f299;
	ld.shared.f32 	%f310, [%r63+320];
	fma.rn.f32 	%f311, %f42, %f310, %f301;
	ld.shared.f32 	%f312, [%r63+324];
	fma.rn.f32 	%f313, %f42, %f312, %f303;
	fma.rn.f32 	%f314, %f43, %f310, %f304;
	fma.rn.f32 	%f315, %f43, %f312, %f305;
	fma.rn.f32 	%f316, %f44, %f310, %f306;
	fma.rn.f32 	%f317, %f44, %f312, %f307;
	fma.rn.f32 	%f318, %f45, %f310, %f308;
	fma.rn.f32 	%f319, %f45, %f312, %f309;
	ld.shared.f32 	%f320, [%r63+352];
	fma.rn.f32 	%f321, %f46, %f320, %f311;
	ld.shared.f32 	%f322, [%r63+356];
	fma.rn.f32 	%f323, %f46, %f322, %f313;
	fma.rn.f32 	%f324, %f47, %f320, %f314;
	fma.rn.f32 	%f325, %f47, %f322, %f315;
	fma.rn.f32 	%f326, %f48, %f320, %f316;
	fma.rn.f32 	%f327, %f48, %f322, %f317;
	fma.rn.f32 	%f328, %f49, %f320, %f318;
	fma.rn.f32 	%f329, %f49, %f322, %f319;
	ld.shared.f32 	%f330, [%r63+384];
	fma.rn.f32 	%f331, %f50, %f330, %f321;
	ld.shared.f32 	%f332, [%r63+388];
	fma.rn.f32 	%f333, %f50, %f332, %f323;
	fma.rn.f32 	%f334, %f51, %f330, %f324;
	fma.rn.f32 	%f335, %f51, %f332, %f325;
	fma.rn.f32 	%f336, %f52, %f330, %f326;
	fma.rn.f32 	%f337, %f52, %f332, %f327;
	fma.rn.f32 	%f338, %f53, %f330, %f328;
	fma.rn.f32 	%f339, %f53, %f332, %f329;
	ld.shared.f32 	%f340, [%r63+416];
	fma.rn.f32 	%f341, %f54, %f340, %f331;
	ld.shared.f32 	%f342, [%r63+420];
	fma.rn.f32 	%f343, %f54, %f342, %f333;
	fma.rn.f32 	%f344, %f55, %f340, %f334;
	fma.rn.f32 	%f345, %f55, %f342, %f335;
	fma.rn.f32 	%f346, %f56, %f340, %f336;
	fma.rn.f32 	%f347, %f56, %f342, %f337;
	fma.rn.f32 	%f348, %f57, %f340, %f338;
	fma.rn.f32 	%f349, %f57, %f342, %f339;
	ld.shared.f32 	%f350, [%r63+448];
	fma.rn.f32 	%f351, %f58, %f350, %f341;
	ld.shared.f32 	%f352, [%r63+452];
	fma.rn.f32 	%f353, %f58, %f352, %f343;
	fma.rn.f32 	%f354, %f59, %f350, %f344;
	fma.rn.f32 	%f355, %f59, %f352, %f345;
	fma.rn.f32 	%f356, %f60, %f350, %f346;
	fma.rn.f32 	%f357, %f60, %f352, %f347;
	fma.rn.f32 	%f358, %f61, %f350, %f348;
	fma.rn.f32 	%f359, %f61, %f352, %f349;
	ld.shared.f32 	%f360, [%r63+480];
	fma.rn.f32 	%f361, %f62, %f360, %f351;
	st.local.f32 	[%rd19], %f361;
	ld.shared.f32 	%f362, [%r63+484];
	fma.rn.f32 	%f363, %f62, %f362, %f353;
	st.local.f32 	[%rd19+4], %f363;
	fma.rn.f32 	%f364, %f63, %f360, %f354;
	st.local.f32 	[%rd19+16], %f364;
	fma.rn.f32 	%f365, %f63, %f362, %f355;
	st.local.f32 	[%rd19+20], %f365;
	fma.rn.f32 	%f366, %f64, %f360, %f356;
	st.local.f32 	[%rd19+32], %f366;
	fma.rn.f32 	%f367, %f64, %f362, %f357;
	st.local.f32 	[%rd19+36], %f367;
	fma.rn.f32 	%f368, %f2, %f360, %f358;
	st.local.f32 	[%rd19+48], %f368;
	fma.rn.f32 	%f369, %f2, %f362, %f359;
	st.local.f32 	[%rd19+52], %f369;
	mov.b32 	%r77, 2;
	mov.pred 	%p11, 0;
	@%p2 bra 	$L__BB0_6;
	add.s32 	%r76, %r76, 1;
	setp.ne.s32 	%p7, %r76, 8;
	@%p7 bra 	$L__BB0_5;
	mov.b32 	%r75, 1;
	mov.pred 	%p10, 0;
	@%p1 bra 	$L__BB0_4;
	add.s32 	%r73, %r73, 1;
	setp.ne.s32 	%p9, %r73, 32;
	@%p9 bra 	$L__BB0_1;
	ld.param.u64 	%rd25, [mymatmul_kernel0_param_2];
	cvta.to.global.u64 	%rd20, %rd25;
	shl.b32 	%r65, %r1, 8;
	and.b32  	%r66, %r65, 2147352576;
	shl.b32 	%r67, %r1, 3;
	and.b32  	%r68, %r67, 4088;
	mov.u32 	%r69, %tid.x;
	shl.b32 	%r70, %r69, 2;
	or.b32  	%r71, %r68, %r70;
	or.b32  	%r72, %r71, %r66;
	ld.local.v4.f32 	{%f370, %f371, %f372, %f373}, [%rd1];
	mul.wide.u32 	%rd21, %r72, 4;
	add.s64 	%rd22, %rd20, %rd21;
	st.global.f32 	[%rd22], %f370;
	st.global.f32 	[%rd22+4], %f371;
	st.global.f32 	[%rd22+8], %f372;
	st.global.f32 	[%rd22+12], %f373;
	ld.local.v4.f32 	{%f374, %f375, %f376, %f377}, [%rd1+16];
	st.global.f32 	[%rd22+16384], %f374;
	st.global.f32 	[%rd22+16388], %f375;
	st.global.f32 	[%rd22+16392], %f376;
	st.global.f32 	[%rd22+16396], %f377;
	ld.local.v4.f32 	{%f378, %f379, %f380, %f381}, [%rd1+32];
	st.global.f32 	[%rd22+32768], %f378;
	st.global.f32 	[%rd22+32772], %f379;
	st.global.f32 	[%rd22+32776], %f380;
	st.global.f32 	[%rd22+32780], %f381;
	ld.local.v4.f32 	{%f382, %f383, %f384, %f385}, [%rd1+48];
	st.global.f32 	[%rd22+49152], %f382;
	st.global.f32 	[%rd22+49156], %f383;
	st.global.f32 	[%rd22+49160], %f384;
	st.global.f32 	[%rd22+49164], %f385;
	ld.local.v4.f32 	{%f386, %f387, %f388, %f389}, [%rd1+64];
	st.global.f32 	[%rd22+65536], %f386;
	st.global.f32 	[%rd22+65540], %f387;
	st.global.f32 	[%rd22+65544], %f388;
	st.global.f32 	[%rd22+65548], %f389;
	ld.local.v4.f32 	{%f390, %f391, %f392, %f393}, [%rd1+80];
	st.global.f32 	[%rd22+81920], %f390;
	st.global.f32 	[%rd22+81924], %f391;
	st.global.f32 	[%rd22+81928], %f392;
	st.global.f32 	[%rd22+81932], %f393;
	ld.local.v4.f32 	{%f394, %f395, %f396, %f397}, [%rd1+96];
	st.global.f32 	[%rd22+98304], %f394;
	st.global.f32 	[%rd22+98308], %f395;
	st.global.f32 	[%rd22+98312], %f396;
	st.global.f32 	[%rd22+98316], %f397;
	ld.local.v4.f32 	{%f398, %f399, %f400, %f401}, [%rd1+112];
	st.global.f32 	[%rd22+114688], %f398;
	st.global.f32 	[%rd22+114692], %f399;
	st.global.f32 	[%rd22+114696], %f400;
	st.global.f32 	[%rd22+114700], %f401;
	ld.local.v4.f32 	{%f402, %f403, %f404, %f405}, [%rd1+128];
	st.global.f32 	[%rd22+131072], %f402;
	st.global.f32 	[%rd22+131076], %f403;
	st.global.f32 	[%rd22+131080], %f404;
	st.global.f32 	[%rd22+131084], %f405;
	ld.local.v4.f32 	{%f406, %f407, %f408, %f409}, [%rd1+144];
	st.global.f32 	[%rd22+147456], %f406;
	st.global.f32 	[%rd22+147460], %f407;
	st.global.f32 	[%rd22+147464], %f408;
	st.global.f32 	[%rd22+147468], %f409;
	ld.local.v4.f32 	{%f410, %f411, %f412, %f413}, [%rd1+160];
	st.global.f32 	[%rd22+163840], %f410;
	st.global.f32 	[%rd22+163844], %f411;
	st.global.f32 	[%rd22+163848], %f412;
	st.global.f32 	[%rd22+163852], %f413;
	ld.local.v4.f32 	{%f414, %f415, %f416, %f417}, [%rd1+176];
	st.global.f32 	[%rd22+180224], %f414;
	st.global.f32 	[%rd22+180228], %f415;
	st.global.f32 	[%rd22+180232], %f416;
	st.global.f32 	[%rd22+180236], %f417;
	ld.local.v4.f32 	{%f418, %f419, %f420, %f421}, [%rd1+192];
	st.global.f32 	[%rd22+196608], %f418;
	st.global.f32 	[%rd22+196612], %f419;
	st.global.f32 	[%rd22+196616], %f420;
	st.global.f32 	[%rd22+196620], %f421;
	ld.local.v4.f32 	{%f422, %f423, %f424, %f425}, [%rd1+208];
	st.global.f32 	[%rd22+212992], %f422;
	st.global.f32 	[%rd22+212996], %f423;
	st.global.f32 	[%rd22+213000], %f424;
	st.global.f32 	[%rd22+213004], %f425;
	ld.local.v4.f32 	{%f426, %f427, %f428, %f429}, [%rd1+224];
	st.global.f32 	[%rd22+229376], %f426;
	st.global.f32 	[%rd22+229380], %f427;
	st.global.f32 	[%rd22+229384], %f428;
	st.global.f32 	[%rd22+229388], %f429;
	ld.local.v4.f32 	{%f430, %f431, %f432, %f433}, [%rd1+240];
	st.global.f32 	[%rd22+245760], %f430;
	st.global.f32 	[%rd22+245764], %f431;
	st.global.f32 	[%rd22+245768], %f432;
	st.global.f32 	[%rd22+245772], %f433;
	ld.local.v4.f32 	{%f434, %f435, %f436, %f437}, [%rd1+256];
	st.global.f32 	[%rd22+262144], %f434;
	st.global.f32 	[%rd22+262148], %f435;
	st.global.f32 	[%rd22+262152], %f436;
	st.global.f32 	[%rd22+262156], %f437;
	ld.local.v4.f32 	{%f438, %f439, %f440, %f441}, [%rd1+272];
	st.global.f32 	[%rd22+278528], %f438;
	st.global.f32 	[%rd22+278532], %f439;
	st.global.f32 	[%rd22+278536], %f440;
	st.global.f32 	[%rd22+278540], %f441;
	ld.local.v4.f32 	{%f442, %f443, %f444, %f445}, [%rd1+288];
	st.global.f32 	[%rd22+294912], %f442;
	st.global.f32 	[%rd22+294916], %f443;
	st.global.f32 	[%rd22+294920], %f444;
	st.global.f32 	[%rd22+294924], %f445;
	ld.local.v4.f32 	{%f446, %f447, %f448, %f449}, [%rd1+304];
	st.global.f32 	[%rd22+311296], %f446;
	st.global.f32 	[%rd22+311300], %f447;
	st.global.f32 	[%rd22+311304], %f448;
	st.global.f32 	[%rd22+311308], %f449;
	ld.local.v4.f32 	{%f450, %f451, %f452, %f453}, [%rd1+320];
	st.global.f32 	[%rd22+327680], %f450;
	st.global.f32 	[%rd22+327684], %f451;
	st.global.f32 	[%rd22+327688], %f452;
	st.global.f32 	[%rd22+327692], %f453;
	ld.local.v4.f32 	{%f454, %f455, %f456, %f457}, [%rd1+336];
	st.global.f32 	[%rd22+344064], %f454;
	st.global.f32 	[%rd22+344068], %f455;
	st.global.f32 	[%rd22+344072], %f456;
	st.global.f32 	[%rd22+344076], %f457;
	ld.local.v4.f32 	{%f458, %f459, %f460, %f461}, [%rd1+352];
	st.global.f32 	[%rd22+360448], %f458;
	st.global.f32 	[%rd22+360452], %f459;
	st.global.f32 	[%rd22+360456], %f460;
	st.global.f32 	[%rd22+360460], %f461;
	ld.local.v4.f32 	{%f462, %f463, %f464, %f465}, [%rd1+368];
	st.global.f32 	[%rd22+376832], %f462;
	st.global.f32 	[%rd22+376836], %f463;
	st.global.f32 	[%rd22+376840], %f464;
	st.global.f32 	[%rd22+376844], %f465;
	ld.local.v4.f32 	{%f466, %f467, %f468, %f469}, [%rd1+384];
	st.global.f32 	[%rd22+393216], %f466;
	st.global.f32 	[%rd22+393220], %f467;
	st.global.f32 	[%rd22+393224], %f468;
	st.global.f32 	[%rd22+393228], %f469;
	ld.local.v4.f32 	{%f470, %f471, %f472, %f473}, [%rd1+400];
	st.global.f32 	[%rd22+409600], %f470;
	st.global.f32 	[%rd22+409604], %f471;
	st.global.f32 	[%rd22+409608], %f472;
	st.global.f32 	[%rd22+409612], %f473;
	ld.local.v4.f32 	{%f474, %f475, %f476, %f477}, [%rd1+416];
	st.global.f32 	[%rd22+425984], %f474;
	st.global.f32 	[%rd22+425988], %f475;
	st.global.f32 	[%rd22+425992], %f476;
	st.global.f32 	[%rd22+425996], %f477;
	ld.local.v4.f32 	{%f478, %f479, %f480, %f481}, [%rd1+432];
	st.global.f32 	[%rd22+442368], %f478;
	st.global.f32 	[%rd22+442372], %f479;
	st.global.f32 	[%rd22+442376], %f480;
	st.global.f32 	[%rd22+442380], %f481;
	ld.local.v4.f32 	{%f482, %f483, %f484, %f485}, [%rd1+448];
	st.global.f32 	[%rd22+458752], %f482;
	st.global.f32 	[%rd22+458756], %f483;
	st.global.f32 	[%rd22+458760], %f484;
	st.global.f32 	[%rd22+458764], %f485;
	ld.local.v4.f32 	{%f486, %f487, %f488, %f489}, [%rd1+464];
	st.global.f32 	[%rd22+475136], %f486;
	st.global.f32 	[%rd22+475140], %f487;
	st.global.f32 	[%rd22+475144], %f488;
	st.global.f32 	[%rd22+475148], %f489;
	ld.local.v4.f32 	{%f490, %f491, %f492, %f493}, [%rd1+480];
	st.global.f32 	[%rd22+491520], %f490;
	st.global.f32 	[%rd22+491524], %f491;
	st.global.f32 	[%rd22+491528], %f492;
	st.global.f32 	[%rd22+491532], %f493;
	ld.local.v4.f32 	{%f494, %f495, %f496, %f497}, [%rd1+496];
	st.global.f32 	[%rd22+507904], %f494;
	st.global.f32 	[%rd22+507908], %f495;
	st.global.f32 	[%rd22+507912], %f496;
	st.global.f32 	[%rd22+507916], %f497;
	ret;

}


// ===== COMPILED SASS (sm_100) =====

	.target	sm_100

	.elftype	@"ET_EXEC"


//--------------------- .note.nv.tkinfo           --------------------------
	.section	.note.nv.tkinfo,"",@"SHT_NOTE"
	.sectionflags	@"SHF_NOTE_NV_TKINFO"
	.tkinfo
        /*0018*/ 	.word	0x00000002
        /*0030*/ 	.string	""
        /*0030*/ 	.string	"ptxas"
        /*0030*/ 	.string	"Cuda compilation tools, release 13.0, V13.0.88"
        /*0030*/ 	.string	"Build cuda_13.0.r13.0/compiler.36424714_0"
        /*0030*/ 	.string	"-arch sm_100 -m 64 "



//--------------------- .note.nv.cuinfo           --------------------------
	.section	.note.nv.cuinfo,"",@"SHT_NOTE"
	.sectionflags	@"SHF_NOTE_NV_CUINFO"
        /*0018*/ 	.short	0x0002
        /*001a*/ 	.short	0x0064
        /*001c*/ 	.short	0x0082
	.zero		2


//--------------------- .nv.info                  --------------------------
	.section	.nv.info,"",@"SHT_CUDA_INFO"
	.align	4


	//----- nvinfo : EIATTR_REGCOUNT
	.align		4
        /*0000*/ 	.byte	0x04, 0x2f
        /*0002*/ 	.short	(.L_1 - .L_0)
	.align		4
.L_0:
        /*0004*/ 	.word	index@(mymatmul_kernel0)
        /*0008*/ 	.word	0x0000005e


	//----- nvinfo : EIATTR_FRAME_SIZE
	.align		4
.L_1:
        /*000c*/ 	.byte	0x04, 0x11
        /*000e*/ 	.short	(.L_3 - .L_2)
	.align		4
.L_2:
        /*0010*/ 	.word	index@(mymatmul_kernel0)
        /*0014*/ 	.word	0x00000200


	//----- nvinfo : EIATTR_MIN_STACK_SIZE
	.align		4
.L_3:
        /*0018*/ 	.byte	0x04, 0x12
        /*001a*/ 	.short	(.L_5 - .L_4)
	.align		4
.L_4:
        /*001c*/ 	.word	index@(mymatmul_kernel0)
        /*0020*/ 	.word	0x00000200
.L_5:


//--------------------- .nv.compat                --------------------------
	.section	.nv.compat,"",@"SHT_CUDA_COMPAT_INFO"
	.align	4
        /*0000*/ 	.byte	0x02, 0x09, 0x00, 0x00, 0x02, 0x02, 0x01, 0x00, 0x02, 0x05, 0x05, 0x00, 0x03, 0x07, 0x01, 0x01
        /*0010*/ 	.byte	0x02, 0x03, 0x00, 0x00, 0x02, 0x06, 0x01, 0x00, 0x04, 0x0b, 0x08, 0x00, 0x09, 0x00, 0x00, 0x00
        /*0020*/ 	.byte	0x00, 0x00, 0x00, 0x00


//--------------------- .nv.info.mymatmul_kernel0 --------------------------
	.section	.nv.info.mymatmul_kernel0,"",@"SHT_CUDA_INFO"
	.sectionflags	@""
	.align	4


	//----- nvinfo : EIATTR_CUDA_API_VERSION
	.align		4
        /*0000*/ 	.byte	0x04, 0x37
        /*0002*/ 	.short	(.L_7 - .L_6)
.L_6:
        /*0004*/ 	.word	0x00000082


	//----- nvinfo : EIATTR_KPARAM_INFO
	.align		4
.L_7:
        /*0008*/ 	.byte	0x04, 0x17
        /*000a*/ 	.short	(.L_9 - .L_8)
.L_8:
        /*000c*/ 	.word	0x00000000
        /*0010*/ 	.short	0x0002
        /*0012*/ 	.short	0x0010
        /*0014*/ 	.byte	0x00, 0xf5, 0x21, 0x00


	//----- nvinfo : EIATTR_KPARAM_INFO
	.align		4
.L_9:
        /*0018*/ 	.byte	0x04, 0x17
        /*001a*/ 	.short	(.L_11 - .L_10)
.L_10:
        /*001c*/ 	.word	0x00000000
        /*0020*/ 	.short	0x0001
        /*0022*/ 	.short	0x0008
        /*0024*/ 	.byte	0x00, 0xf5, 0x21, 0x00


	//----- nvinfo : EIATTR_KPARAM_INFO
	.align		4
.L_11:
        /*0028*/ 	.byte	0x04, 0x17
        /*002a*/ 	.short	(.L_13 - .L_12)
.L_12:
        /*002c*/ 	.word	0x00000000
        /*0030*/ 	.short	0x0000
        /*0032*/ 	.short	0x0000
        /*0034*/ 	.byte	0x00, 0xf5, 0x21, 0x00


	//----- nvinfo : EIATTR_SPARSE_MMA_MASK
	.align		4
.L_13:
        /*0038*/ 	.byte	0x03, 0x50
        /*003a*/ 	.short	0x0000


	//----- nvinfo : EIATTR_MAXREG_COUNT
	.align		4
        /*003c*/ 	.byte	0x03, 0x1b
        /*003e*/ 	.short	0x00ff


	//----- nvinfo : EIATTR_NUM_BARRIERS
	.align		4
        /*0040*/ 	.byte	0x02, 0x4c
        /*0042*/ 	.byte	0x01
	.zero		1


	//----- nvinfo : EIATTR_MERCURY_ISA_VERSION
	.align		4
        /*0044*/ 	.byte	0x03, 0x5f
        /*0046*/ 	.short	0x0101


	//----- nvinfo : EIATTR_VRC_CTA_INIT_COUNT
	.align		4
        /*0048*/ 	.byte	0x02, 0x4a
	.zero		1
	.zero		1


	//----- nvinfo : EIATTR_EXIT_INSTR_OFFSETS
	.align		4
        /*004c*/ 	.byte	0x04, 0x1c
        /*004e*/ 	.short	(.L_15 - .L_14)


	//   ....[0]....
.L_14:
        /*0050*/ 	.word	0x00002860


	//----- nvinfo : EIATTR_MAX_THREADS
	.align		4
.L_15:
        /*0054*/ 	.byte	0x04, 0x05
        /*0056*/ 	.short	(.L_17 - .L_16)
.L_16:
        /*0058*/ 	.word	0x00000002
        /*005c*/ 	.word	0x00000001
        /*0060*/ 	.word	0x00000001


	//----- nvinfo : EIATTR_CBANK_PARAM_SIZE
	.align		4
.L_17:
        /*0064*/ 	.byte	0x03, 0x19
        /*0066*/ 	.short	0x0018


	//----- nvinfo : EIATTR_PARAM_CBANK
	.align		4
        /*0068*/ 	.byte	0x04, 0x0a
        /*006a*/ 	.short	(.L_19 - .L_18)
	.align		4
.L_18:
        /*006c*/ 	.word	index@(.nv.constant0.mymatmul_kernel0)
        /*0070*/ 	.short	0x0380
        /*0072*/ 	.short	0x0018


	//----- nvinfo : EIATTR_SW_WAR
	.align		4
.L_19:
        /*0074*/ 	.byte	0x04, 0x36
        /*0076*/ 	.short	(.L_21 - .L_20)
.L_20:
        /*0078*/ 	.word	0x00000008
.L_21:


//--------------------- .nv.callgraph             --------------------------
	.section	.nv.callgraph,"",@"SHT_CUDA_CALLGRAPH"
	.align	4
	.sectionentsize	8
	.align		4
        /*0000*/ 	.word	0x00000000
	.align		4
        /*0004*/ 	.word	0xffffffff
	.align		4
        /*0008*/ 	.word	0x00000000
	.align		4
        /*000c*/ 	.word	0xfffffffe
	.align		4
        /*0010*/ 	.word	0x00000000
	.align		4
        /*0014*/ 	.word	0xfffffffd
	.align		4
        /*0018*/ 	.word	0x00000000
	.align		4
        /*001c*/ 	.word	0xfffffffc


//--------------------- .text.mymatmul_kernel0    --------------------------
	.section	.text.mymatmul_kernel0,"ax",@progbits
	.align	128
        .global         mymatmul_kernel0
        .type           mymatmul_kernel0,@function
        .size           mymatmul_kernel0,(.L_x_6 - mymatmul_kernel0)
        .other          mymatmul_kernel0,@"STO_CUDA_ENTRY STV_DEFAULT"
mymatmul_kernel0:
.text.mymatmul_kernel0:
[----:B------:R-:W0:Y:S01]  /*0000*/  LDC R1, c[0x0][0x37c] ;  /* 0x0000df00ff017b82 */ /* 0x000e220000000800 */
[----:B------:R-:W1:Y:S01]  /*0010*/  S2R R0, SR_CTAID.X ;  /* 0x0000000000007919 */ /* 0x000e620000002500 */
[----:B0-----:R-:W-:Y:S01]  /*0020*/  IADD3 R1, PT, PT, R1, -0x200, RZ ;  /* 0xfffffe0001017810 */ /* 0x001fe20007ffe0ff */
[----:B------:R-:W-:Y:S01]  /*0030*/  HFMA2 R3, -RZ, RZ, 0, 0 ;  /* 0x00000000ff037431 */ /* 0x000fe200000001ff */
[----:B------:R-:W0:Y:S01]  /*0040*/  LDCU.64 UR16, c[0x0][0x358] ;  /* 0x00006b00ff1077ac */ /* 0x000e220008000a00 */
[----:B------:R-:W2:Y:S02]  /*0050*/  S2R R84, SR_TID.X ;  /* 0x0000000000547919 */ /* 0x000ea40000002100 */
[----:B------:R3:W-:Y:S04]  /*0060*/  STL.128 [R1], RZ ;  /* 0x000000ff01007387 */ /* 0x0007e80000100c00 */
[----:B------:R3:W-:Y:S04]  /*0070*/  STL.128 [R1+0x10], RZ ;  /* 0x000010ff01007387 */ /* 0x0007e80000100c00 */
[----:B------:R3:W-:Y:S04]  /*0080*/  STL.128 [R1+0x20], RZ ;  /* 0x000020ff01007387 */ /* 0x0007e80000100c00 */
[----:B------:R3:W-:Y:S04]  /*0090*/  STL.128 [R1+0x30], RZ ;  /* 0x000030ff01007387 */ /* 0x0007e80000100c00 */
[----:B------:R3:W-:Y:S04]  /*00a0*/  STL.128 [R1+0x40], RZ ;  /* 0x000040ff01007387 */ /* 0x0007e80000100c00 */
[----:B------:R3:W-:Y:S04]  /*00b0*/  STL.128 [R1+0x50], RZ ;  /* 0x000050ff01007387 */ /* 0x0007e80000100c00 */
[----:B------:R3:W-:Y:S01]  /*00c0*/  STL.128 [R1+0x60], RZ ;  /* 0x000060ff01007387 */ /* 0x0007e20000100c00 */
[----:B-1----:R-:W-:-:S03]  /*00d0*/  SHF.L.U32 R85, R0, 0x6, RZ ;  /* 0x0000000600557819 */ /* 0x002fc600000006ff */
[----:B------:R3:W-:Y:S01]  /*00e0*/  STL.128 [R1+0x70], RZ ;  /* 0x000070ff01007387 */ /* 0x0007e20000100c00 */
[C---:B--2---:R-:W-:Y:S02]  /*00f0*/  SHF.L.U32 R2, R84.reuse, 0x2, RZ ;  /* 0x0000000254027819 */ /* 0x044fe400000006ff */
[----:B------:R-:W-:Y:S01]  /*0100*/  LOP3.LUT R85, R84, 0x7fff8000, R85, 0xf8, !PT ;  /* 0x7fff800054557812 */ /* 0x000fe200078ef855 */
[----:B------:R3:W-:Y:S04]  /*0110*/  STL.128 [R1+0x80], RZ ;  /* 0x000080ff01007387 */ /* 0x0007e80000100c00 */
        /* <DEDUP_REMOVED lines=22> */
[----:B0-----:R3:W-:Y:S02]  /*0280*/  STL.128 [R1+0x1f0], RZ ;  /* 0x0001f0ff01007387 */ /* 0x0017e40000100c00 */
.L_x_4:
[----:B------:R-:W-:Y:S01]  /*0290*/  BAR.SYNC.DEFER_BLOCKING 0x0 ;  /* 0x0000000000007b1d */ /* 0x000fe20000010000 */
[----:B------:R-:W-:-:S05]  /*02a0*/  LEA R36, R3, R85, 0x5 ;  /* 0x0000005503247211 */ /* 0x000fca00078e28ff */
[----:B-1----:R-:W-:-:S05]  /*02b0*/  UMOV UR4, URZ ;  /* 0x000000ff00047c82 */ /* 0x002fca0008000000 */
.L_x_0:
[----:B0-----:R-:W0:Y:S01]  /*02c0*/  LDC.64 R4, c[0x0][0x380] ;  /* 0x0000e000ff047b82 */ /* 0x001e220000000a00 */
[----:B------:R-:W-:Y:S02]  /*02d0*/  USHF.L.U32 UR5, UR4, 0x6, URZ ;  /* 0x0000000604057899 */ /* 0x000fe400080006ff */
[----:B------:R-:W-:Y:S02]  /*02e0*/  USHF.L.U32 UR23, UR4, 0x1, URZ ;  /* 0x0000000104177899 */ /* 0x000fe400080006ff */
[----:B------:R-:W-:Y:S02]  /*02f0*/  UIADD3 UR7, UPT, UPT, UR4, 0x8, URZ ;  /* 0x0000000804077890 */ /* 0x000fe4000fffe0ff */
[----:B------:R-:W-:Y:S02]  /*0300*/  ULOP3.LUT UR6, UR5, 0x7c00, URZ, 0xc0, !UPT ;  /* 0x00007c0005067892 */ /* 0x000fe4000f8ec0ff */
[----:B------:R-:W-:Y:S02]  /*0310*/  UIADD3 UR5, UPT, UPT, UR23, 0x2, URZ ;  /* 0x0000000217057890 */ /* 0x000fe4000fffe0ff */
[----:B------:R-:W-:-:S02]  /*0320*/  USHF.L.U32 UR10, UR7, 0x6, URZ ;  /* 0x00000006070a7899 */ /* 0x000fc400080006ff */
[----:B------:R-:W-:Y:S01]  /*0330*/  USHF.L.U32 UR11, UR7, 0x1, URZ ;  /* 0x00000001070b7899 */ /* 0x000fe200080006ff */
[----:B------:R-:W-:Y:S01]  /*0340*/  IADD3 R12, PT, PT, R36, UR6, RZ ;  /* 0x00000006240c7c10 */ /* 0x000fe2000fffe0ff */
[----:B------:R-:W-:Y:S02]  /*0350*/  ULOP3.LUT UR7, UR5, 0x12, URZ, 0xc0, !UPT ;  /* 0x0000001205077892 */ /* 0x000fe4000f8ec0ff */
[----:B------:R-:W-:Y:S02]  /*0360*/  ULOP3.LUT UR24, UR23, 0x10, URZ, 0xc0, !UPT ;  /* 0x0000001017187892 */ /* 0x000fe4000f8ec0ff */
[----:B------:R-:W-:Y:S02]  /*0370*/  UIADD3 UR8, UPT, UPT, UR23, 0x4, URZ ;  /* 0x0000000417087890 */ /* 0x000fe4000fffe0ff */
[C---:B------:R-:W-:Y:S01]  /*0380*/  IADD3 R8, PT, PT, R12.reuse, UR7, RZ ;  /* 0x000000070c087c10 */ /* 0x040fe2000fffe0ff */
[----:B------:R-:W-:Y:S01]  /*0390*/  UIADD3 UR9, UPT, UPT, UR23, 0x8, URZ ;  /* 0x0000000817097890 */ /* 0x000fe2000fffe0ff */
[----:B------:R-:W-:Y:S01]  /*03a0*/  IADD3 R13, PT, PT, R12, UR24, RZ ;  /* 0x000000180c0d7c10 */ /* 0x000fe2000fffe0ff */
[----:B------:R-:W-:-:S02]  /*03b0*/  ULOP3.LUT UR8, UR8, 0x14, URZ, 0xc0, !UPT ;  /* 0x0000001408087892 */ /* 0x000fc4000f8ec0ff */
[--C-:B0-----:R-:W-:Y:S01]  /*03c0*/  IMAD.WIDE.U32 R8, R8, 0x4, R4.reuse ;  /* 0x0000000408087825 */ /* 0x101fe200078e0004 */
[----:B------:R-:W-:Y:S02]  /*03d0*/  ULOP3.LUT UR9, UR9, 0x18, URZ, 0xc0, !UPT ;  /* 0x0000001809097892 */ /* 0x000fe4000f8ec0ff */
[----:B------:R-:W-:Y:S01]  /*03e0*/  UIADD3 UR13, UPT, UPT, UR23, 0x14, URZ ;  /* 0x00000014170d7890 */ /* 0x000fe2000fffe0ff */
[C---:B------:R-:W-:Y:S01]  /*03f0*/  IADD3 R10, PT, PT, R12.reuse, UR8, RZ ;  /* 0x000000080c0a7c10 */ /* 0x040fe2000fffe0ff */
[----:B------:R-:W-:Y:S01]  /*0400*/  ULOP3.LUT UR10, UR10, 0x7c00, URZ, 0xc0, !UPT ;  /* 0x00007c000a0a7892 */ /* 0x000fe2000f8ec0ff */
[----:B------:R-:W2:Y:S01]  /*0410*/  LDG.E.CONSTANT R22, desc[UR16][R8.64] ;  /* 0x0000001008167981 */ /* 0x000ea2000c1e9900 */
[----:B------:R-:W-:Y:S01]  /*0420*/  UIADD3 UR12, UPT, UPT, UR23, 0x12, URZ ;  /* 0x00000012170c7890 */ /* 0x000fe2000fffe0ff */
[----:B------:R-:W-:Y:S01]  /*0430*/  IADD3 R12, PT, PT, R12, UR9, RZ ;  /* 0x000000090c0c7c10 */ /* 0x000fe2000fffe0ff */
[----:B------:R-:W-:Y:S01]  /*0440*/  UIADD3 UR15, UPT, UPT, UR4, 0x10, URZ ;  /* 0x00000010040f7890 */ /* 0x000fe2000fffe0ff */
[----:B------:R-:W4:Y:S01]  /*0450*/  LDG.E.CONSTANT R7, desc[UR16][R8.64+0x10] ;  /* 0x0000101008077981 */ /* 0x000f22000c1e9900 */
[----:B------:R-:W-:Y:S01]  /*0460*/  ULOP3.LUT UR13, UR13, 0x14, URZ, 0xc0, !UPT ;  /* 0x000000140d0d7892 */ /* 0x000fe2000f8ec0ff */
[----:B------:R-:W-:Y:S01]  /*0470*/  IMAD.WIDE.U32 R10, R10, 0x4, R4 ;  /* 0x000000040a0a7825 */ /* 0x000fe200078e0004 */
[----:B------:R-:W-:Y:S01]  /*0480*/  UIADD3 UR14, UPT, UPT, UR23, 0x18, URZ ;  /* 0x00000018170e7890 */ /* 0x000fe2000fffe0ff */
[----:B------:R-:W5:Y:S01]  /*0490*/  LDG.E.CONSTANT R6, desc[UR16][R8.64+0x20] ;  /* 0x0000201008067981 */ /* 0x000f62000c1e9900 */
[----:B------:R-:W-:-:S02]  /*04a0*/  UIADD3 UR19, UPT, UPT, UR23, 0x22, URZ ;  /* 0x0000002217137890 */ /* 0x000fc4000fffe0ff */
[----:B------:R-:W-:Y:S01]  /*04b0*/  UIADD3 UR22, UPT, UPT, UR4, 0x18, URZ ;  /* 0x0000001804167890 */ /* 0x000fe2000fffe0ff */
[----:B------:R0:W3:Y:S01]  /*04c0*/  LDG.E.CONSTANT R26, desc[UR16][R8.64+0x30] ;  /* 0x00003010081a7981 */ /* 0x0000e2000c1e9900 */
[----:B------:R-:W-:Y:S02]  /*04d0*/  ULOP3.LUT UR12, UR12, 0x12, URZ, 0xc0, !UPT ;  /* 0x000000120c0c7892 */ /* 0x000fe4000f8ec0ff */
[----:B------:R-:W-:Y:S01]  /*04e0*/  USHF.L.U32 UR18, UR15, 0x6, URZ ;  /* 0x000000060f127899 */ /* 0x000fe200080006ff */
[----:B------:R-:W3:Y:S01]  /*04f0*/  LDG.E.CONSTANT R23, desc[UR16][R10.64] ;  /* 0x000000100a177981 */ /* 0x000ee2000c1e9900 */
[----:B------:R-:W-:Y:S02]  /*0500*/  UIADD3 UR20, UPT, UPT, UR23, 0x24, URZ ;  /* 0x0000002417147890 */ /* 0x000fe4000fffe0ff */
[----:B------:R-:W-:Y:S01]  /*0510*/  UIADD3 UR21, UPT, UPT, UR23, 0x28, URZ ;  /* 0x0000002817157890 */ /* 0x000fe2000fffe0ff */
[----:B------:R1:W3:Y:S01]  /*0520*/  LDG.E.CONSTANT R25, desc[UR16][R10.64+0x20] ;  /* 0x000020100a197981 */ /* 0x0002e2000c1e9900 */
[----:B------:R-:W-:Y:S01]  /*0530*/  ULOP3.LUT UR14, UR14, 0x18, URZ, 0xc0, !UPT ;  /* 0x000000180e0e7892 */ /* 0x000fe2000f8ec0ff */
[----:B0-----:R-:W-:Y:S01]  /*0540*/  IMAD.WIDE.U32 R8, R13, 0x4, R4 ;  /* 0x000000040d087825 */ /* 0x001fe200078e0004 */
[----:B------:R-:W-:Y:S01]  /*0550*/  IADD3 R13, PT, PT, R36, UR10, RZ ;  /* 0x0000000a240d7c10 */ /* 0x000fe2000fffe0ff */
[----:B------:R-:W-:-:S02]  /*0560*/  ULOP3.LUT UR19, UR19, 0x12, URZ, 0xc0, !UPT ;  /* 0x0000001213137892 */ /* 0x000fc4000f8ec0ff */
[----:B------:R-:W-:Y:S01]  /*0570*/  USHF.L.U32 UR5, UR22, 0x6, URZ ;  /* 0x0000000616057899 */ /* 0x000fe200080006ff */
[----:B------:R0:W3:Y:S01]  /*0580*/  LDG.E.CONSTANT R21, desc[UR16][R8.64] ;  /* 0x0000001008157981 */ /* 0x0000e2000c1e9900 */
[----:B------:R-:W-:Y:S01]  /*0590*/  ULOP3.LUT UR10, UR11, 0x10, URZ, 0xc0, !UPT ;  /* 0x000000100b0a7892 */ /* 0x000fe2000f8ec0ff */
[C---:B-1----:R-:W-:Y:S01]  /*05a0*/  IADD3 R10, PT, PT, R13.reuse, UR12, RZ ;  /* 0x0000000c0d0a7c10 */ /* 0x042fe2000fffe0ff */
[----:B------:R-:W-:Y:S02]  /*05b0*/  ULOP3.LUT UR18, UR18, 0x7c00, URZ, 0xc0, !UPT ;  /* 0x00007c0012127892 */ /* 0x000fe4000f8ec0ff */
[----:B------:R-:W-:Y:S02]  /*05c0*/  USHF.L.U32 UR15, UR15, 0x1, URZ ;  /* 0x000000010f0f7899 */ /* 0x000fe400080006ff */
[----:B------:R-:W-:Y:S01]  /*05d0*/  USHF.L.U32 UR6, UR22, 0x1, URZ ;  /* 0x0000000116067899 */ /* 0x000fe200080006ff */
[----:B0-----:R-:W-:Y:S01]  /*05e0*/  IMAD.WIDE.U32 R8, R12, 0x4, R4 ;  /* 0x000000040c087825 */ /* 0x001fe200078e0004 */
[----:B------:R-:W-:Y:S01]  /*05f0*/  IADD3 R12, PT, PT, R13, UR13, RZ ;  /* 0x0000000d0d0c7c10 */ /* 0x000fe2000fffe0ff */
[----:B------:R-:W-:-:S03]  /*0600*/  UIADD3 UR7, UPT, UPT, UR23, 0x32, URZ ;  /* 0x0000003217077890 */ /* 0x000fc6000fffe0ff */
[----:B------:R0:W3:Y:S01]  /*0610*/  LDG.E.CONSTANT R24, desc[UR16][R8.64] ;  /* 0x0000001008187981 */ /* 0x0000e2000c1e9900 */
[----:B------:R-:W-:Y:S01]  /*0620*/  IMAD.WIDE.U32 R10, R10, 0x4, R4 ;  /* 0x000000040a0a7825 */ /* 0x000fe200078e0004 */
[----:B------:R-:W-:Y:S01]  /*0630*/  IADD3 R14, PT, PT, R36, UR18, RZ ;  /* 0x00000012240e7c10 */ /* 0x000fe2000fffe0ff */
[----:B------:R-:W-:-:S03]  /*0640*/  UIADD3 UR8, UPT, UPT, UR23, 0x34, URZ ;  /* 0x0000003417087890 */ /* 0x000fc6000fffe0ff */
[----:B------:R-:W3:Y:S01]  /*0650*/  LDG.E.CONSTANT R28, desc[UR16][R10.64] ;  /* 0x000000100a1c7981 */ /* 0x000ee2000c1e9900 */
[----:B0-----:R-:W-:-:S03]  /*0660*/  IMAD.WIDE.U32 R8, R12, 0x4, R4 ;  /* 0x000000040c087825 */ /* 0x001fc600078e0004 */
[----:B------:R-:W3:Y:S04]  /*0670*/  LDG.E.CONSTANT R30, desc[UR16][R10.64+0x10] ;  /* 0x000010100a1e7981 */ /* 0x000ee8000c1e9900 */
[----:B------:R-:W3:Y:S04]  /*0680*/  LDG.E.CONSTANT R29, desc[UR16][R8.64] ;  /* 0x00000010081d7981 */ /* 0x000ee8000c1e9900 */
[----:B------:R0:W3:Y:S01]  /*0690*/  LDG.E.CONSTANT R33, desc[UR16][R8.64+0x20] ;  /* 0x0000201008217981 */ /* 0x0000e2000c1e9900 */
[----:B------:R-:W-:Y:S01]  /*06a0*/  IADD3 R12, PT, PT, R14, UR19, RZ ;  /* 0x000000130e0c7c10 */ /* 0x000fe2000fffe0ff */
[----:B------:R-:W-:-:S02]  /*06b0*/  ULOP3.LUT UR5, UR5, 0x7c00, URZ, 0xc0, !UPT ;  /* 0x00007c0005057892 */ /* 0x000fc4000f8ec0ff */
[----:B------:R-:W3:Y:S01]  /*06c0*/  LDG.E.CONSTANT R32, desc[UR16][R10.64+0x20] ;  /* 0x000020100a207981 */ /* 0x000ee2000c1e9900 */
[----:B------:R-:W-:-:S03]  /*06d0*/  UIADD3 UR9, UPT, UPT, UR23, 0x38, URZ ;  /* 0x0000003817097890 */ /* 0x000fc6000fffe0ff */
[----:B------:R1:W3:Y:S01]  /*06e0*/  LDG.E.CONSTANT R34, desc[UR16][R10.64+0x30] ;  /* 0x000030100a227981 */ /* 0x0002e2000c1e9900 */
[----:B0-----:R-:W-:Y:S01]  /*06f0*/  IADD3 R8, PT, PT, R13, UR10, RZ ;  /* 0x0000000a0d087c10 */ /* 0x001fe2000fffe0ff */
[----:B------:R-:W-:-:S04]  /*0700*/  ULOP3.LUT UR20, UR20, 0x14, URZ, 0xc0, !UPT ;  /* 0x0000001414147892 */ /* 0x000fc8000f8ec0ff */
[--C-:B------:R-:W-:Y:S01]  /*0710*/  IMAD.WIDE.U32 R8, R8, 0x4, R4.reuse ;  /* 0x0000000408087825 */ /* 0x100fe200078e0004 */
[----:B-1----:R-:W-:Y:S01]  /*0720*/  IADD3 R10, PT, PT, R13, UR14, RZ ;  /* 0x0000000e0d0a7c10 */ /* 0x002fe2000fffe0ff */
[----:B------:R-:W-:Y:S02]  /*0730*/  ULOP3.LUT UR12, UR15, 0x10, URZ, 0xc0, !UPT ;  /* 0x000000100f0c7892 */ /* 0x000fe4000f8ec0ff */
[--C-:B------:R-:W-:Y:S01]  /*0740*/  IMAD.WIDE.U32 R12, R12, 0x4, R4.reuse ;  /* 0x000000040c0c7825 */ /* 0x100fe200078e0004 */
[----:B------:R-:W-:Y:S01]  /*0750*/  ULOP3.LUT UR21, UR21, 0x18, URZ, 0xc0, !UPT ;  /* 0x0000001815157892 */ /* 0x000fe2000f8ec0ff */
[----:B------:R0:W3:Y:S01]  /*0760*/  LDG.E.CONSTANT R27, desc[UR16][R8.64] ;  /* 0x00000010081b7981 */ /* 0x0000e2000c1e9900 */
[----:B------:R-:W-:Y:S01]  /*0770*/  ULOP3.LUT UR10, UR6, 0x10, URZ, 0xc0, !UPT ;  /* 0x00000010060a7892 */ /* 0x000fe2000f8ec0ff */
[----:B------:R-:W-:Y:S01]  /*0780*/  IMAD.WIDE.U32 R10, R10, 0x4, R4 ;  /* 0x000000040a0a7825 */ /* 0x000fe200078e0004 */
[----:B------:R-:W-:Y:S02]  /*0790*/  ULOP3.LUT UR7, UR7, 0x12, URZ, 0xc0, !UPT ;  /* 0x0000001207077892 */ /* 0x000fe4000f8ec0ff */
[----:B------:R-:W-:-:S02]  /*07a0*/  ULOP3.LUT UR8, UR8, 0x14, URZ, 0xc0, !UPT ;  /* 0x0000001408087892 */ /* 0x000fc4000f8ec0ff */
[----:B------:R-:W-:Y:S01]  /*07b0*/  ULOP3.LUT UR9, UR9, 0x18, URZ, 0xc0, !UPT ;  /* 0x0000001809097892 */ /* 0x000fe2000f8ec0ff */
[----:B------:R-:W-:Y:S01]  /*07c0*/  IADD3 R16, PT, PT, R14, UR20, RZ ;  /* 0x000000140e107c10 */ /* 0x000fe2000fffe0ff */
[----:B------:R1:W3:Y:S01]  /*07d0*/  LDG.E.CONSTANT R31, desc[UR16][R10.64] ;  /* 0x000000100a1f7981 */ /* 0x0002e2000c1e9900 */
[----:B0-----:R-:W-:Y:S02]  /*07e0*/  IADD3 R8, PT, PT, R36, UR5, RZ ;  /* 0x0000000524087c10 */ /* 0x001fe4000fffe0ff */
[C---:B------:R-:W-:Y:S01]  /*07f0*/  IADD3 R15, PT, PT, R14.reuse, UR12, RZ ;  /* 0x0000000c0e0f7c10 */ /* 0x040fe2000fffe0ff */
[----:B------:R-:W3:Y:S01]  /*0800*/  LDG.E.CONSTANT R35, desc[UR16][R12.64] ;  /* 0x000000100c237981 */ /* 0x000ee2000c1e9900 */
[----:B------:R-:W-:Y:S02]  /*0810*/  IADD3 R18, PT, PT, R14, UR21, RZ ;  /* 0x000000150e127c10 */ /* 0x000fe4000fffe0ff */
[C---:B------:R-:W-:Y:S01]  /*0820*/  IADD3 R9, PT, PT, R8.reuse, UR7, RZ ;  /* 0x0000000708097c10 */ /* 0x040fe2000fffe0ff */
[----:B------:R-:W3:Y:S01]  /*0830*/  LDG.E.CONSTANT R37, desc[UR16][R12.64+0x10] ;  /* 0x000010100c257981 */ /* 0x000ee2000c1e9900 */
[----:B------:R-:W-:-:S02]  /*0840*/  IADD3 R20, PT, PT, R8, UR9, RZ ;  /* 0x0000000908147c10 */ /* 0x000fc4000fffe0ff */
[----:B-1----:R-:W-:Y:S01]  /*0850*/  IADD3 R10, PT, PT, R8, UR10, RZ ;  /* 0x0000000a080a7c10 */ /* 0x002fe2000fffe0ff */
[----:B------:R-:W3:Y:S01]  /*0860*/  LDG.E.CONSTANT R38, desc[UR16][R12.64+0x20] ;  /* 0x000020100c267981 */ /* 0x000ee2000c1e9900 */
[----:B------:R-:W-:-:S03]  /*0870*/  IMAD.WIDE.U32 R16, R16, 0x4, R4 ;  /* 0x0000000410107825 */ /* 0x000fc600078e0004 */
[----:B------:R0:W3:Y:S01]  /*0880*/  LDG.E.CONSTANT R39, desc[UR16][R12.64+0x30] ;  /* 0x000030100c277981 */ /* 0x0000e2000c1e9900 */
[----:B------:R-:W-:-:S04]  /*0890*/  IMAD.WIDE.U32 R14, R15, 0x4, R4 ;  /* 0x000000040f0e7825 */ /* 0x000fc800078e0004 */
[----:B------:R-:W-:Y:S01]  /*08a0*/  IMAD.WIDE.U32 R18, R18, 0x4, R4 ;  /* 0x0000000412127825 */ /* 0x000fe200078e0004 */
[----:B0-----:R-:W-:-:S03]  /*08b0*/  IADD3 R12, PT, PT, R8, UR8, RZ ;  /* 0x00000008080c7c10 */ /* 0x001fc6000fffe0ff */
[--C-:B------:R-:W-:Y:S02]  /*08c0*/  IMAD.WIDE.U32 R10, R10, 0x4, R4.reuse ;  /* 0x000000040a0a7825 */ /* 0x100fe400078e0004 */
[----:B------:R-:W3:Y:S02]  /*08d0*/  LDG.E.CONSTANT R18, desc[UR16][R18.64] ;  /* 0x0000001012127981 */ /* 0x000ee4000c1e9900 */
[--C-:B------:R-:W-:Y:S02]  /*08e0*/  IMAD.WIDE.U32 R12, R12, 0x4, R4.reuse ;  /* 0x000000040c0c7825 */ /* 0x100fe400078e0004 */
[----:B------:R-:W3:Y:S02]  /*08f0*/  LDG.E.CONSTANT R10, desc[UR16][R10.64] ;  /* 0x000000100a0a7981 */ /* 0x000ee4000c1e9900 */
[----:B------:R-:W-:-:S04]  /*0900*/  IMAD.WIDE.U32 R8, R9, 0x4, R4 ;  /* 0x0000000409087825 */ /* 0x000fc800078e0004 */
[----:B------:R-:W-:Y:S02]  /*0910*/  IMAD.WIDE.U32 R4, R20, 0x4, R4 ;  /* 0x0000000414047825 */ /* 0x000fe400078e0004 */
[----:B------:R-:W3:Y:S04]  /*0920*/  LDG.E.CONSTANT R20, desc[UR16][R16.64] ;  /* 0x0000001010147981 */ /* 0x000ee8000c1e9900 */
[----:B------:R-:W3:Y:S04]  /*0930*/  LDG.E.CONSTANT R11, desc[UR16][R8.64+0x10] ;  /* 0x00001010080b7981 */ /* 0x000ee8000c1e9900 */
[----:B------:R-:W3:Y:S04]  /*0940*/  LDG.E.CONSTANT R17, desc[UR16][R16.64+0x20] ;  /* 0x0000201010117981 */ /* 0x000ee8000c1e9900 */
[----:B------:R-:W3:Y:S04]  /*0950*/  LDG.E.CONSTANT R16, desc[UR16][R14.64] ;  /* 0x000000100e107981 */ /* 0x000ee8000c1e9900 */
[----:B------:R-:W3:Y:S04]  /*0960*/  LDG.E.CONSTANT R14, desc[UR16][R12.64] ;  /* 0x000000100c0e7981 */ /* 0x000ee8000c1e9900 */
[----:B------:R-:W3:Y:S04]  /*0970*/  LDG.E.CONSTANT R15, desc[UR16][R12.64+0x20] ;  /* 0x000020100c0f7981 */ /* 0x000ee8000c1e9900 */
[----:B------:R0:W3:Y:S04]  /*0980*/  LDG.E.CONSTANT R12, desc[UR16][R4.64] ;  /* 0x00000010040c7981 */ /* 0x0000e8000c1e9900 */
[----:B------:R-:W3:Y:S04]  /*0990*/  LDG.E.CONSTANT R13, desc[UR16][R8.64+0x20] ;  /* 0x00002010080d7981 */ /* 0x000ee8000c1e9900 */
[----:B------:R-:W3:Y:S04]  /*09a0*/  LDG.E.CONSTANT R5, desc[UR16][R8.64] ;  /* 0x0000001008057981 */ /* 0x000ee8000c1e9900 */
[----:B------:R1:W3:Y:S01]  /*09b0*/  LDG.E.CONSTANT R8, desc[UR16][R8.64+0x30] ;  /* 0x0000301008087981 */ /* 0x0002e2000c1e9900 */
[----:B------:R-:W1:Y:S01]  /*09c0*/  S2UR UR7, SR_CgaCtaId ;  /* 0x00000000000779c3 */ /* 0x000e620000008800 */
[----:B------:R-:W-:Y:S01]  /*09d0*/  UMOV UR5, 0x400 ;  /* 0x0000040000057882 */ /* 0x000fe20000000000 */
[----:B0-----:R-:W-:-:S02]  /*09e0*/  LOP3.LUT R4, R84, UR23, RZ, 0xfc, !PT ;  /* 0x0000001754047c12 */ /* 0x001fc4000f8efcff */
[----:B-1----:R-:W-:Y:S01]  /*09f0*/  LOP3.LUT R9, R84, UR11, RZ, 0xfc, !PT ;  /* 0x0000000b54097c12 */ /* 0x002fe2000f8efcff */
[----:B------:R-:W-:-:S06]  /*0a00*/  ULEA UR8, UR7, UR5, 0x18 ;  /* 0x0000000507087291 */ /* 0x000fcc000f8ec0ff */
[----:B------:R-:W-:Y:S02]  /*0a10*/  LEA R4, R4, UR8, 0x2 ;  /* 0x0000000804047c11 */ /* 0x000fe4000f8e10ff */
[----:B------:R-:W-:Y:S01]  /*0a20*/  LEA R9, R9, UR8, 0x2 ;  /* 0x0000000809097c11 */ /* 0x000fe2000f8e10ff */
[----:B------:R-:W-:-:S04]  /*0a30*/  UIADD3 UR4, UPT, UPT, UR4, 0x20, URZ ;  /* 0x0000002004047890 */ /* 0x000fc8000fffe0ff */
[----:B------:R-:W-:Y:S01]  /*0a40*/  UISETP.NE.AND UP0, UPT, UR4, 0x200, UPT ;  /* 0x000002000400788c */ /* 0x000fe2000bf05270 */
[----:B--2---:R-:W-:Y:S04]  /*0a50*/  STS [R4+0x8], R22 ;  /* 0x0000081604007388 */ /* 0x004fe80000000800 */
[----:B----4-:R-:W-:Y:S04]  /*0a60*/  STS [R4+0x18], R7 ;  /* 0x0000180704007388 */ /* 0x010fe80000000800 */
[----:B-----5:R-:W-:Y:S04]  /*0a70*/  STS [R4+0x28], R6 ;  /* 0x0000280604007388 */ /* 0x020fe80000000800 */
[----:B---3--:R-:W-:Y:S04]  /*0a80*/  STS [R4+0x38], R26 ;  /* 0x0000381a04007388 */ /* 0x008fe80000000800 */
[----:B------:R-:W-:Y:S04]  /*0a90*/  STS [R4+0x10], R23 ;  /* 0x0000101704007388 */ /* 0x000fe80000000800 */
[----:B------:R-:W-:Y:S04]  /*0aa0*/  STS [R4+0x30], R25 ;  /* 0x0000301904007388 */ /* 0x000fe80000000800 */
[----:B------:R-:W-:Y:S04]  /*0ab0*/  STS [R4], R21 ;  /* 0x0000001504007388 */ /* 0x000fe80000000800 */
[----:B------:R0:W-:Y:S02]  /*0ac0*/  STS [R4+0x20], R24 ;  /* 0x0000201804007388 */ /* 0x0001e40000000800 */
[----:B0-----:R-:W-:-:S04]  /*0ad0*/  LOP3.LUT R4, R84, UR15, RZ, 0xfc, !PT ;  /* 0x0000000f54047c12 */ /* 0x001fc8000f8efcff */
[----:B------:R-:W-:Y:S02]  /*0ae0*/  LEA R6, R4, UR8, 0x2 ;  /* 0x0000000804067c11 */ /* 0x000fe4000f8e10ff */
[----:B------:R-:W-:Y:S01]  /*0af0*/  LOP3.LUT R4, R84, UR6, RZ, 0xfc, !PT ;  /* 0x0000000654047c12 */ /* 0x000fe2000f8efcff */
[----:B------:R0:W-:Y:S03]  /*0b00*/  STS [R9+0x8], R28 ;  /* 0x0000081c09007388 */ /* 0x0001e60000000800 */
[----:B------:R-:W-:Y:S01]  /*0b10*/  LEA R4, R4, UR8, 0x2 ;  /* 0x0000000804047c11 */ /* 0x000fe2000f8e10ff */
[----:B------:R0:W-:Y:S04]  /*0b20*/  STS [R9+0x18], R30 ;  /* 0x0000181e09007388 */ /* 0x0001e80000000800 */
[----:B------:R0:W-:Y:S04]  /*0b30*/  STS [R9+0x28], R32 ;  /* 0x0000282009007388 */ /* 0x0001e80000000800 */
[----:B------:R0:W-:Y:S04]  /*0b40*/  STS [R9+0x38], R34 ;  /* 0x0000382209007388 */ /* 0x0001e80000000800 */
[----:B------:R0:W-:Y:S04]  /*0b50*/  STS [R9+0x10], R29 ;  /* 0x0000101d09007388 */ /* 0x0001e80000000800 */
[----:B------:R0:W-:Y:S04]  /*0b60*/  STS [R9+0x30], R33 ;  /* 0x0000302109007388 */ /* 0x0001e80000000800 */
[----:B------:R0:W-:Y:S04]  /*0b70*/  STS [R9], R27 ;  /* 0x0000001b09007388 */ /* 0x0001e80000000800 */
[----:B------:R0:W-:Y:S04]  /*0b80*/  STS [R9+0x20], R31 ;  /* 0x0000201f09007388 */ /* 0x0001e80000000800 */
[----:B------:R0:W-:Y:S04]  /*0b90*/  STS [R6+0x8], R35 ;  /* 0x0000082306007388 */ /* 0x0001e80000000800 */
[----:B------:R0:W-:Y:S04]  /*0ba0*/  STS [R6+0x18], R37 ;  /* 0x0000182506007388 */ /* 0x0001e80000000800 */
[----:B------:R0:W-:Y:S04]  /*0bb0*/  STS [R6+0x28], R38 ;  /* 0x0000282606007388 */ /* 0x0001e80000000800 */
[----:B------:R0:W-:Y:S04]  /*0bc0*/  STS [R6+0x38], R39 ;  /* 0x0000382706007388 */ /* 0x0001e80000000800 */
[----:B------:R0:W-:Y:S04]  /*0bd0*/  STS [R6+0x20], R18 ;  /* 0x0000201206007388 */ /* 0x0001e80000000800 */
[----:B------:R0:W-:Y:S04]  /*0be0*/  STS [R6+0x10], R20 ;  /* 0x0000101406007388 */ /* 0x0001e80000000800 */
[----:B------:R0:W-:Y:S04]  /*0bf0*/  STS [R6+0x30], R17 ;  /* 0x0000301106007388 */ /* 0x0001e80000000800 */
[----:B------:R0:W-:Y:S04]  /*0c00*/  STS [R6], R16 ;  /* 0x0000001006007388 */ /* 0x0001e80000000800 */
[----:B------:R0:W-:Y:S04]  /*0c10*/  STS [R4], R10 ;  /* 0x0000000a04007388 */ /* 0x0001e80000000800 */
[----:B------:R0:W-:Y:S04]  /*0c20*/  STS [R4+0x18], R11 ;  /* 0x0000180b04007388 */ /* 0x0001e80000000800 */
[----:B------:R0:W-:Y:S04]  /*0c30*/  STS [R4+0x10], R14 ;  /* 0x0000100e04007388 */ /* 0x0001e80000000800 */
[----:B------:R0:W-:Y:S04]  /*0c40*/  STS [R4+0x30], R15 ;  /* 0x0000300f04007388 */ /* 0x0001e80000000800 */
[----:B------:R0:W-:Y:S04]  /*0c50*/  STS [R4+0x20], R12 ;  /* 0x0000200c04007388 */ /* 0x0001e80000000800 */
[----:B------:R0:W-:Y:S04]  /*0c60*/  STS [R4+0x28], R13 ;  /* 0x0000280d04007388 */ /* 0x0001e80000000800 */
[----:B------:R0:W-:Y:S04]  /*0c70*/  STS [R4+0x8], R5 ;  /* 0x0000080504007388 */ /* 0x0001e80000000800 */
[----:B------:R0:W-:Y:S01]  /*0c80*/  STS [R4+0x38], R8 ;  /* 0x0000380804007388 */ /* 0x0001e20000000800 */
[----:B------:R-:W-:Y:S05]  /*0c90*/  BRA.U UP0, `(.L_x_0) ;  /* 0xfffffff500887547 */ /* 0x000fea000b83ffff */
[----:B------:R-:W1:Y:S01]  /*0ca0*/  LDC.64 R86, c[0x0][0x388] ;  /* 0x0000e200ff567b82 */ /* 0x000e620000000a00 */
[----:B0-----:R-:W-:Y:S02]  /*0cb0*/  SHF.L.U32 R5, R0, 0x3, RZ ;  /* 0x0000000300057819 */ /* 0x001fe400000006ff */
[----:B------:R-:W-:Y:S02]  /*0cc0*/  SHF.L.U32 R4, R3, 0x11, RZ ;  /* 0x0000001103047819 */ /* 0x000fe400000006ff */
[----:B------:R-:W-:-:S04]  /*0cd0*/  LOP3.LUT R5, R2, 0xff8, R5, 0xf8, !PT ;  /* 0x00000ff802057812 */ /* 0x000fc800078ef805 */
[----:B------:R-:W-:-:S05]  /*0ce0*/  LOP3.LUT R4, R5, R4, RZ, 0xfc, !PT ;  /* 0x0000000405047212 */ /* 0x000fca00078efcff */
[----:B-1----:R-:W-:-:S05]  /*0cf0*/  IMAD.WIDE.U32 R86, R4, 0x4, R86 ;  /* 0x0000000404567825 */ /* 0x002fca00078e0056 */
[----:B------:R-:W2:Y:S04]  /*0d00*/  LDG.E.128.CONSTANT R4, desc[UR16][R86.64] ;  /* 0x0000001056047981 */ /* 0x000ea8000c1e9d00 */
[----:B------:R-:W3:Y:S04]  /*0d10*/  LDG.E.128.CONSTANT R8, desc[UR16][R86.64+0x4000] ;  /* 0x0040001056087981 */ /* 0x000ee8000c1e9d00 */
[----:B------:R-:W4:Y:S04]  /*0d20*/  LDG.E.128.CONSTANT R12, desc[UR16][R86.64+0x8000] ;  /* 0x00800010560c7981 */ /* 0x000f28000c1e9d00 */
[----:B------:R-:W5:Y:S04]  /*0d30*/  LDG.E.128.CONSTANT R16, desc[UR16][R86.64+0xc000] ;  /* 0x00c0001056107981 */ /* 0x000f68000c1e9d00 */
[----:B------:R-:W5:Y:S04]  /*0d40*/  LDG.E.128.CONSTANT R20, desc[UR16][R86.64+0x10000] ;  /* 0x0100001056147981 */ /* 0x000f68000c1e9d00 */
[----:B------:R-:W5:Y:S04]  /*0d50*/  LDG.E.128.CONSTANT R24, desc[UR16][R86.64+0x14000] ;  /* 0x0140001056187981 */ /* 0x000f68000c1e9d00 */
[----:B------:R-:W5:Y:S04]  /*0d60*/  LDG.E.128.CONSTANT R28, desc[UR16][R86.64+0x18000] ;  /* 0x01800010561c7981 */ /* 0x000f68000c1e9d00 */
[----:B------:R-:W5:Y:S04]  /*0d70*/  LDG.E.128.CONSTANT R32, desc[UR16][R86.64+0x1c000] ;  /* 0x01c0001056207981 */ /* 0x000f68000c1e9d00 */
[----:B------:R-:W5:Y:S04]  /*0d80*/  LDG.E.128.CONSTANT R36, desc[UR16][R86.64+0x20000] ;  /* 0x0200001056247981 */ /* 0x000f68000c1e9d00 */
[----:B------:R-:W5:Y:S04]  /*0d90*/  LDG.E.128.CONSTANT R40, desc[UR16][R86.64+0x24000] ;  /* 0x0240001056287981 */ /* 0x000f68000c1e9d00 */
[----:B------:R-:W5:Y:S04]  /*0da0*/  LDG.E.128.CONSTANT R44, desc[UR16][R86.64+0x28000] ;  /* 0x02800010562c7981 */ /* 0x000f68000c1e9d00 */
[----:B------:R-:W5:Y:S01]  /*0db0*/  LDG.E.128.CONSTANT R48, desc[UR16][R86.64+0x2c000] ;  /* 0x02c0001056307981 */ /* 0x000f62000c1e9d00 */
[----:B------:R-:W-:-:S03]  /*0dc0*/  UIADD3 UR4, UPT, UPT, UR5, 0x1000, URZ ;  /* 0x0000100005047890 */ /* 0x000fc6000fffe0ff */
[----:B------:R-:W5:Y:S01]  /*0dd0*/  LDG.E.128.CONSTANT R52, desc[UR16][R86.64+0x60000] ;  /* 0x0600001056347981 */ /* 0x000f62000c1e9d00 */
[----:B------:R-:W-:-:S03]  /*0de0*/  ULEA UR4, UR7, UR4, 0x18 ;  /* 0x0000000407047291 */ /* 0x000fc6000f8ec0ff */
[----:B------:R-:W5:Y:S03]  /*0df0*/  LDG.E.128.CONSTANT R56, desc[UR16][R86.64+0x64000] ;  /* 0x0640001056387981 */ /* 0x000f66000c1e9d00 */
[----:B------:R-:W-:Y:S01]  /*0e00*/  LEA R88, R84, UR4, 0x4 ;  /* 0x0000000454587c11 */ /* 0x000fe2000f8e20ff */
[----:B------:R-:W5:Y:S04]  /*0e10*/  LDG.E.128.CONSTANT R60, desc[UR16][R86.64+0x68000] ;  /* 0x06800010563c7981 */ /* 0x000f68000c1e9d00 */
[----:B------:R-:W5:Y:S04]  /*0e20*/  LDG.E.128.CONSTANT R64, desc[UR16][R86.64+0x6c000] ;  /* 0x06c0001056407981 */ /* 0x000f68000c1e9d00 */
[----:B------:R-:W5:Y:S04]  /*0e30*/  LDG.E.128.CONSTANT R68, desc[UR16][R86.64+0x70000] ;  /* 0x0700001056447981 */ /* 0x000f68000c1e9d00 */
[----:B------:R-:W5:Y:S04]  /*0e40*/  LDG.E.128.CONSTANT R72, desc[UR16][R86.64+0x74000] ;  /* 0x0740001056487981 */ /* 0x000f68000c1e9d00 */
[----:B------:R-:W5:Y:S04]  /*0e50*/  LDG.E.128.CONSTANT R76, desc[UR16][R86.64+0x78000] ;  /* 0x07800010564c7981 */ /* 0x000f68000c1e9d00 */
[----:B------:R-:W5:Y:S04]  /*0e60*/  LDG.E.128.CONSTANT R80, desc[UR16][R86.64+0x7c000] ;  /* 0x07c0001056507981 */ /* 0x000f68000c1e9d00 */
[----:B--2---:R0:W-:Y:S04]  /*0e70*/  STS.128 [R88], R4 ;  /* 0x0000000458007388 */ /* 0x0041e80000000c00 */
[----:B---3--:R1:W-:Y:S04]  /*0e80*/  STS.128 [R88+0x20], R8 ;  /* 0x0000200858007388 */ /* 0x0083e80000000c00 */
[----:B----4-:R2:W-:Y:S04]  /*0e90*/  STS.128 [R88+0x40], R12 ;  /* 0x0000400c58007388 */ /* 0x0105e80000000c00 */
[----:B-----5:R3:W-:Y:S04]  /*0ea0*/  STS.128 [R88+0x60], R16 ;  /* 0x0000601058007388 */ /* 0x0207e80000000c00 */
[----:B------:R4:W-:Y:S04]  /*0eb0*/  STS.128 [R88+0x80], R20 ;  /* 0x0000801458007388 */ /* 0x0009e80000000c00 */
[----:B------:R5:W-:Y:S04]  /*0ec0*/  STS.128 [R88+0xa0], R24 ;  /* 0x0000a01858007388 */ /* 0x000be80000000c00 */
[----:B------:R5:W-:Y:S04]  /*0ed0*/  STS.128 [R88+0xc0], R28 ;  /* 0x0000c01c58007388 */ /* 0x000be80000000c00 */
[----:B------:R5:W-:Y:S04]  /*0ee0*/  STS.128 [R88+0xe0], R32 ;  /* 0x0000e02058007388 */ /* 0x000be80000000c00 */
[----:B------:R5:W-:Y:S04]  /*0ef0*/  STS.128 [R88+0x100], R36 ;  /* 0x0001002458007388 */ /* 0x000be80000000c00 */
[----:B------:R5:W-:Y:S04]  /*0f00*/  STS.128 [R88+0x120], R40 ;  /* 0x0001202858007388 */ /* 0x000be80000000c00 */
[----:B------:R5:W-:Y:S04]  /*0f10*/  STS.128 [R88+0x140], R44 ;  /* 0x0001402c58007388 */ /* 0x000be80000000c00 */
[----:B------:R5:W-:Y:S04]  /*0f20*/  STS.128 [R88+0x160], R48 ;  /* 0x0001603058007388 */ /* 0x000be80000000c00 */
[----:B0-----:R-:W5:Y:S04]  /*0f30*/  LDG.E.128.CONSTANT R4, desc[UR16][R86.64+0x30000] ;  /* 0x0300001056047981 */ /* 0x001f68000c1e9d00 */
[----:B-1----:R-:W5:Y:S04]  /*0f40*/  LDG.E.128.CONSTANT R8, desc[UR16][R86.64+0x34000] ;  /* 0x0340001056087981 */ /* 0x002f68000c1e9d00 */
[----:B--2---:R-:W2:Y:S04]  /*0f50*/  LDG.E.128.CONSTANT R12, desc[UR16][R86.64+0x38000] ;  /* 0x03800010560c7981 */ /* 0x004ea8000c1e9d00 */
[----:B---3--:R-:W3:Y:S04]  /*0f60*/  LDG.E.128.CONSTANT R16, desc[UR16][R86.64+0x3c000] ;  /* 0x03c0001056107981 */ /* 0x008ee8000c1e9d00 */
[----:B----4-:R-:W4:Y:S04]  /*0f70*/  LDG.E.128.CONSTANT R20, desc[UR16][R86.64+0x40000] ;  /* 0x0400001056147981 */ /* 0x010f28000c1e9d00 */
[----:B-----5:R-:W5:Y:S04]  /*0f80*/  LDG.E.128.CONSTANT R24, desc[UR16][R86.64+0x44000] ;  /* 0x0440001056187981 */ /* 0x020f68000c1e9d00 */
[----:B------:R-:W5:Y:S04]  /*0f90*/  LDG.E.128.CONSTANT R28, desc[UR16][R86.64+0x48000] ;  /* 0x04800010561c7981 */ /* 0x000f68000c1e9d00 */
[----:B------:R-:W5:Y:S04]  /*0fa0*/  LDG.E.128.CONSTANT R32, desc[UR16][R86.64+0x4c000] ;  /* 0x04c0001056207981 */ /* 0x000f68000c1e9d00 */
[----:B------:R-:W5:Y:S04]  /*0fb0*/  LDG.E.128.CONSTANT R36, desc[UR16][R86.64+0x50000] ;  /* 0x0500001056247981 */ /* 0x000f68000c1e9d00 */
[----:B------:R-:W5:Y:S04]  /*0fc0*/  LDG.E.128.CONSTANT R40, desc[UR16][R86.64+0x54000] ;  /* 0x0540001056287981 */ /* 0x000f68000c1e9d00 */
[----:B------:R-:W5:Y:S04]  /*0fd0*/  LDG.E.128.CONSTANT R44, desc[UR16][R86.64+0x58000] ;  /* 0x05800010562c7981 */ /* 0x000f68000c1e9d00 */
[----:B------:R-:W5:Y:S04]  /*0fe0*/  LDG.E.128.CONSTANT R48, desc[UR16][R86.64+0x5c000] ;  /* 0x05c0001056307981 */ /* 0x000f68000c1e9d00 */
[----:B------:R0:W-:Y:S04]  /*0ff0*/  STS.128 [R88+0x300], R52 ;  /* 0x0003003458007388 */ /* 0x0001e80000000c00 */
[----:B------:R0:W-:Y:S04]  /*1000*/  STS.128 [R88+0x320], R56 ;  /* 0x0003203858007388 */ /* 0x0001e80000000c00 */
[----:B------:R0:W-:Y:S04]  /*1010*/  STS.128 [R88+0x340], R60 ;  /* 0x0003403c58007388 */ /* 0x0001e80000000c00 */
[----:B------:R0:W-:Y:S04]  /*1020*/  STS.128 [R88+0x360], R64 ;  /* 0x0003604058007388 */ /* 0x0001e80000000c00 */
[----:B------:R0:W-:Y:S04]  /*1030*/  STS.128 [R88+0x380], R68 ;  /* 0x0003804458007388 */ /* 0x0001e80000000c00 */
[----:B------:R0:W-:Y:S04]  /*1040*/  STS.128 [R88+0x3a0], R72 ;  /* 0x0003a04858007388 */ /* 0x0001e80000000c00 */
[----:B------:R0:W-:Y:S04]  /*1050*/  STS.128 [R88+0x3c0], R76 ;  /* 0x0003c04c58007388 */ /* 0x0001e80000000c00 */
[----:B------:R0:W-:Y:S01]  /*1060*/  STS.128 [R88+0x3e0], R80 ;  /* 0x0003e05058007388 */ /* 0x0001e20000000c00 */
[----:B------:R-:W-:Y:S01]  /*1070*/  UPLOP3.LUT UP0, UPT, UPT, UPT, UPT, 0x80, 0x8 ;  /* 0x000000000008789c */ /* 0x000fe20003f0f070 */
[----:B------:R-:W-:-:S02]  /*1080*/  UMOV UR4, URZ ;  /* 0x000000ff00047c82 */ /* 0x000fc40008000000 */
[----:B------:R0:W-:Y:S04]  /*1090*/  STS.128 [R88+0x180], R4 ;  /* 0x0001800458007388 */ /* 0x0001e80000000c00 */
[----:B------:R0:W-:Y:S04]  /*10a0*/  STS.128 [R88+0x1a0], R8 ;  /* 0x0001a00858007388 */ /* 0x0001e80000000c00 */
[----:B--2---:R0:W-:Y:S04]  /*10b0*/  STS.128 [R88+0x1c0], R12 ;  /* 0x0001c00c58007388 */ /* 0x0041e80000000c00 */
        /* <DEDUP_REMOVED lines=8> */
[----:B------:R0:W-:Y:S01]  /*1140*/  STS.128 [R88+0x2e0], R48 ;  /* 0x0002e03058007388 */ /* 0x0001e20000000c00 */
[----:B------:R-:W-:Y:S06]  /*1150*/  BAR.SYNC.DEFER_BLOCKING 0x0 ;  /* 0x0000000000007b1d */ /* 0x000fec0000010000 */
.L_x_3:
[----:B------:R-:W-:Y:S02]  /*1160*/  USHF.L.U32 UR5, UR4, 0x7, URZ ;  /* 0x0000000704057899 */ /* 0x000fe400080006ff */
[----:B------:R-:W-:-:S04]  /*1170*/  UPLOP3.LUT UP1, UPT, UPT, UPT, UP0, 0x80, 0x8 ;  /* 0x000000000008789c */ /* 0x000fc80003f2f000 */
[----:B------:R-:W-:Y:S01]  /*1180*/  LOP3.LUT R86, R2, UR5, RZ, 0xfc, !PT ;  /* 0x0000000502567c12 */ /* 0x000fe2000f8efcff */
[----:B-1----:R-:W-:-:S06]  /*1190*/  UMOV UR5, URZ ;  /* 0x000000ff00057c82 */ /* 0x002fcc0008000000 */
.L_x_2:
[----:B-1----:R-:W1:Y:S01]  /*11a0*/  S2UR UR9, SR_CgaCtaId ;  /* 0x00000000000979c3 */ /* 0x002e620000008800 */
[----:B------:R-:W-:Y:S02]  /*11b0*/  ULEA UR6, UR5, UR4, 0x3 ;  /* 0x0000000405067291 */ /* 0x000fe4000f8e18ff */
[----:B------:R-:W-:Y:S01]  /*11c0*/  MOV R87, UR5 ;  /* 0x0000000500577c02 */ /* 0x000fe20008000f00 */
[----:B------:R-:W-:Y:S01]  /*11d0*/  UMOV UR8, 0x400 ;  /* 0x0000040000087882 */ /* 0x000fe20000000000 */
[----:B0-----:R-:W-:Y:S01]  /*11e0*/  HFMA2 R76, -RZ, RZ, 0, 0 ;  /* 0x00000000ff4c7431 */ /* 0x001fe200000001ff */
[----:B------:R-:W-:Y:S02]  /*11f0*/  USHF.L.U32 UR6, UR6, 0x4, URZ ;  /* 0x0000000406067899 */ /* 0x000fe400080006ff */
[----:B------:R-:W-:Y:S02]  /*1200*/  UIADD3 UR5, UPT, UPT, UR5, 0x1, URZ ;  /* 0x0000000105057890 */ /* 0x000fe4000fffe0ff */
[----:B------:R-:W-:-:S02]  /*1210*/  UPLOP3.LUT UP0, UPT, UPT, UPT, UPT, 0x80, 0x8 ;  /* 0x000000000008789c */ /* 0x000fc40003f0f070 */
[----:B------:R-:W-:Y:S02]  /*1220*/  UISETP.NE.AND UP3, UPT, UR5, 0x8, UPT ;  /* 0x000000080500788c */ /* 0x000fe4000bf65270 */
[----:B-1----:R-:W-:-:S04]  /*1230*/  ULEA UR7, UR9, UR8, 0x18 ;  /* 0x0000000809077291 */ /* 0x002fc8000f8ec0ff */
[----:B------:R-:W-:-:S09]  /*1240*/  ULEA UR6, UR6, UR7, 0x2 ;  /* 0x0000000706067291 */ /* 0x000fd2000f8e10ff */
[----:B------:R-:W0:Y:S04]  /*1250*/  LDS.128 R4, [UR6] ;  /* 0x00000006ff047984 */ /* 0x000e280008000c00 */
[----:B------:R-:W1:Y:S04]  /*1260*/  LDS.128 R8, [UR6+0x1b0] ;  /* 0x0001b006ff087984 */ /* 0x000e680008000c00 */
[----:B------:R-:W2:Y:S04]  /*1270*/  LDS.128 R12, [UR6+0x80] ;  /* 0x00008006ff0c7984 */ /* 0x000ea80008000c00 */
[----:B------:R-:W3:Y:S04]  /*1280*/  LDS.128 R16, [UR6+0x100] ;  /* 0x00010006ff107984 */ /* 0x000ee80008000c00 */
[----:B------:R-:W4:Y:S04]  /*1290*/  LDS.128 R20, [UR6+0x180] ;  /* 0x00018006ff147984 */ /* 0x000f280008000c00 */
[----:B------:R-:W0:Y:S04]  /*12a0*/  LDS.128 R24, [UR6+0x10] ;  /* 0x00001006ff187984 */ /* 0x000e280008000c00 */
        /* <DEDUP_REMOVED lines=9> */
[----:B-1234-:R-:W0:Y:S02]  /*1340*/  LDS.128 R64, [UR6+0x130] ;  /* 0x00013006ff407984 */ /* 0x01ee240008000c00 */
.L_x_1:
[----:B-1----:R-:W-:-:S04]  /*1350*/  LEA R89, R87, R76, 0x4 ;  /* 0x0000004c57597211 */ /* 0x002fc800078e20ff */
[----:B------:R-:W-:-:S05]  /*1360*/  LEA R89, R89, R1, 0x2 ;  /* 0x0000000159597211 */ /* 0x000fca00078e10ff */
[----:B------:R-:W0:Y:S04]  /*1370*/  LDL.64 R68, [R89] ;  /* 0x0000000059447983 */ /* 0x000e280000100a00 */
[----:B------:R-:W2:Y:S04]  /*1380*/  LDL.64 R70, [R89+0x10] ;  /* 0x0000100059467983 */ /* 0x000ea80000100a00 */
[----:B------:R-:W3:Y:S04]  /*1390*/  LDL.64 R72, [R89+0x20] ;  /* 0x0000200059487983 */ /* 0x000ee80000100a00 */
[----:B------:R-:W4:Y:S01]  /*13a0*/  LDL.64 R74, [R89+0x30] ;  /* 0x00003000594a7983 */ /* 0x000f220000100a00 */
[----:B------:R-:W-:Y:S01]  /*13b0*/  UIADD3 UR6, UPT, UPT, UR8, 0x1000, URZ ;  /* 0x0000100008067890 */ /* 0x000fe2000fffe0ff */
[----:B------:R-:W-:Y:S01]  /*13c0*/  IADD3 R88, PT, PT, R86, R76, RZ ;  /* 0x0000004c56587210 */ /* 0x000fe20007ffe0ff */
[----:B------:R-:W-:-:S02]  /*13d0*/  UPLOP3.LUT UP2, UPT, UPT, UPT, UP0, 0x80, 0x8 ;  /* 0x000000000008789c */ /* 0x000fc40003f4f000 */
[----:B------:R-:W-:Y:S02]  /*13e0*/  ULEA UR6, UR9, UR6, 0x18 ;  /* 0x0000000609067291 */ /* 0x000fe4000f8ec0ff */
[----:B------:R-:W-:-:S04]  /*13f0*/  UPLOP3.LUT UP0, UPT, UPT, UPT, UPT, 0x40, 0x4 ;  /* 0x000000000004789c */ /* 0x000fc80003f0e870 */
[----:B------:R-:W-:-:S05]  /*1400*/  LEA R88, R88, UR6, 0x2 ;  /* 0x0000000658587c11 */ /* 0x000fca000f8e10ff */
[----:B------:R-:W0:Y:S04]  /*1410*/  LDS.64 R76, [R88] ;  /* 0x00000000584c7984 */ /* 0x000e280000000a00 */
[----:B------:R-:W1:Y:S04]  /*1420*/  LDS.64 R78, [R88+0x20] ;  /* 0x00002000584e7984 */ /* 0x000e680000000a00 */
[----:B------:R-:W5:Y:S04]  /*1430*/  LDS.64 R80, [R88+0x40] ;  /* 0x0000400058507984 */ /* 0x000f680000000a00 */
[----:B------:R-:W5:Y:S01]  /*1440*/  LDS.64 R82, [R88+0x60] ;  /* 0x0000600058527984 */ /* 0x000f620000000a00 */
[-C--:B0-----:R-:W-:Y:S01]  /*1450*/  FFMA R68, R4, R76.reuse, R68 ;  /* 0x0000004c04447223 */ /* 0x081fe20000000044 */
[CC--:B--2---:R-:W-:Y:S01]  /*1460*/  FFMA R70, R12.reuse, R76.reuse, R70 ;  /* 0x0000004c0c467223 */ /* 0x0c4fe20000000046 */
[-C--:B------:R-:W-:Y:S01]  /*1470*/  FFMA R71, R12, R77.reuse, R71 ;  /* 0x0000004d0c477223 */ /* 0x080fe20000000047 */
[C---:B---3--:R-:W-:Y:S01]  /*1480*/  FFMA R72, R16.reuse, R76, R72 ;  /* 0x0000004c10487223 */ /* 0x048fe20000000048 */
[-C--:B------:R-:W-:Y:S01]  /*1490*/  FFMA R73, R16, R77.reuse, R73 ;  /* 0x0000004d10497223 */ /* 0x080fe20000000049 */
[----:B-1----:R-:W-:Y:S01]  /*14a0*/  FFMA R70, R13, R78, R70 ;  /* 0x0000004e0d467223 */ /* 0x002fe20000000046 */
[----:B----4-:R-:W-:Y:S01]  /*14b0*/  FFMA R76, R20, R76, R74 ;  /* 0x0000004c144c7223 */ /* 0x010fe2000000004a */
[-C--:B------:R-:W-:Y:S01]  /*14c0*/  FFMA R74, R4, R77.reuse, R69 ;  /* 0x0000004d044a7223 */ /* 0x080fe20000000045 */
[----:B------:R-:W-:Y:S01]  /*14d0*/  FFMA R75, R20, R77, R75 ;  /* 0x0000004d144b7223 */ /* 0x000fe2000000004b */
[-C--:B------:R-:W-:Y:S01]  /*14e0*/  FFMA R72, R17, R78.reuse, R72 ;  /* 0x0000004e11487223 */ /* 0x080fe20000000048 */
[-C--:B------:R-:W-:Y:S01]  /*14f0*/  FFMA R77, R5, R78.reuse, R68 ;  /* 0x0000004e054d7223 */ /* 0x080fe20000000044 */
[----:B------:R-:W-:Y:S01]  /*1500*/  FFMA R76, R21, R78, R76 ;  /* 0x0000004e154c7223 */ /* 0x000fe2000000004c */
[----:B------:R-:W0:Y:S01]  /*1510*/  LDS.64 R68, [R88+0x80] ;  /* 0x0000800058447984 */ /* 0x000e220000000a00 */
[-C--:B------:R-:W-:Y:S01]  /*1520*/  FFMA R74, R5, R79.reuse, R74 ;  /* 0x0000004f054a7223 */ /* 0x080fe2000000004a */
[-C--:B------:R-:W-:Y:S01]  /*1530*/  FFMA R78, R13, R79.reuse, R71 ;  /* 0x0000004f0d4e7223 */ /* 0x080fe20000000047 */
[-C--:B------:R-:W-:Y:S01]  /*1540*/  FFMA R73, R17, R79.reuse, R73 ;  /* 0x0000004f11497223 */ /* 0x080fe20000000049 */
[----:B------:R-:W-:Y:S01]  /*1550*/  FFMA R75, R21, R79, R75 ;  /* 0x0000004f154b7223 */ /* 0x000fe2000000004b */
[-C--:B-----5:R-:W-:Y:S01]  /*1560*/  FFMA R72, R18, R80.reuse, R72 ;  /* 0x0000005012487223 */ /* 0x0a0fe20000000048 */
[-C--:B------:R-:W-:Y:S01]  /*1570*/  FFMA R79, R14, R80.reuse, R70 ;  /* 0x000000500e4f7223 */ /* 0x080fe20000000046 */
[-C--:B------:R-:W-:Y:S01]  /*1580*/  FFMA R77, R6, R80.reuse, R77 ;  /* 0x00000050064d7223 */ /* 0x080fe2000000004d */
[----:B------:R-:W1:Y:S01]  /*1590*/  LDS.64 R70, [R88+0xa0] ;  /* 0x0000a00058467984 */ /* 0x000e620000000a00 */
[----:B------:R-:W-:Y:S01]  /*15a0*/  FFMA R76, R22, R80, R76 ;  /* 0x00000050164c7223 */ /* 0x000fe2000000004c */
[-C--:B------:R-:W-:Y:S01]  /*15b0*/  FFMA R74, R6, R81.reuse, R74 ;  /* 0x00000051064a7223 */ /* 0x080fe2000000004a */
[-C--:B------:R-:W-:Y:S01]  /*15c0*/  FFMA R78, R14, R81.reuse, R78 ;  /* 0x000000510e4e7223 */ /* 0x080fe2000000004e */
[-C--:B------:R-:W-:Y:S01]  /*15d0*/  FFMA R80, R18, R81.reuse, R73 ;  /* 0x0000005112507223 */ /* 0x080fe20000000049 */
[----:B------:R-:W-:Y:S01]  /*15e0*/  FFMA R75, R22, R81, R75 ;  /* 0x00000051164b7223 */ /* 0x000fe2000000004b */
[-C--:B------:R-:W-:Y:S01]  /*15f0*/  FFMA R81, R19, R82.reuse, R72 ;  /* 0x0000005213517223 */ /* 0x080fe20000000048 */
[-C--:B------:R-:W-:Y:S01]  /*1600*/  FFMA R77, R7, R82.reuse, R77 ;  /* 0x00000052074d7223 */ /* 0x080fe2000000004d */
[-C--:B------:R-:W-:Y:S01]  /*1610*/  FFMA R79, R15, R82.reuse, R79 ;  /* 0x000000520f4f7223 */ /* 0x080fe2000000004f */
[----:B------:R-:W2:Y:S01]  /*1620*/  LDS.64 R72, [R88+0xc0] ;  /* 0x0000c00058487984 */ /* 0x000ea20000000a00 */
[----:B------:R-:W-:Y:S01]  /*1630*/  FFMA R82, R23, R82, R76 ;  /* 0x0000005217527223 */ /* 0x000fe2000000004c */
[-C--:B------:R-:W-:Y:S01]  /*1640*/  FFMA R76, R7, R83.reuse, R74 ;  /* 0x00000053074c7223 */ /* 0x080fe2000000004a */
[-C--:B------:R-:W-:Y:S01]  /*1650*/  FFMA R78, R15, R83.reuse, R78 ;  /* 0x000000530f4e7223 */ /* 0x080fe2000000004e */
[-C--:B------:R-:W-:Y:S01]  /*1660*/  FFMA R80, R19, R83.reuse, R80 ;  /* 0x0000005313507223 */ /* 0x080fe20000000050 */
[----:B------:R-:W-:-:S02]  /*1670*/  FFMA R83, R23, R83, R75 ;  /* 0x0000005317537223 */ /* 0x000fc4000000004b */
[----:B------:R-:W3:Y:S01]  /*1680*/  LDS.64 R74, [R88+0xe0] ;  /* 0x0000e000584a7984 */ /* 0x000ee20000000a00 */
[-C--:B0-----:R-:W-:Y:S01]  /*1690*/  FFMA R77, R24, R68.reuse, R77 ;  /* 0x00000044184d7223 */ /* 0x081fe2000000004d */
[-C--:B------:R-:W-:Y:S01]  /*16a0*/  FFMA R79, R28, R68.reuse, R79 ;  /* 0x000000441c4f7223 */ /* 0x080fe2000000004f */
[-C--:B------:R-:W-:Y:S01]  /*16b0*/  FFMA R81, R32, R68.reuse, R81 ;  /* 0x0000004420517223 */ /* 0x080fe20000000051 */
[----:B------:R-:W-:Y:S01]  /*16c0*/  FFMA R82, R36, R68, R82 ;  /* 0x0000004424527223 */ /* 0x000fe20000000052 */
[-C--:B------:R-:W-:Y:S01]  /*16d0*/  FFMA R76, R24, R69.reuse, R76 ;  /* 0x00000045184c7223 */ /* 0x080fe2000000004c */
[-C--:B------:R-:W-:Y:S01]  /*16e0*/  FFMA R78, R28, R69.reuse, R78 ;  /* 0x000000451c4e7223 */ /* 0x080fe2000000004e */
[-C--:B------:R-:W-:Y:S01]  /*16f0*/  FFMA R80, R32, R69.reuse, R80 ;  /* 0x0000004520507223 */ /* 0x080fe20000000050 */
[----:B------:R-:W-:Y:S01]  /*1700*/  FFMA R83, R36, R69, R83 ;  /* 0x0000004524537223 */ /* 0x000fe20000000053 */
[-C--:B-1----:R-:W-:Y:S01]  /*1710*/  FFMA R77, R25, R70.reuse, R77 ;  /* 0x00000046194d7223 */ /* 0x082fe2000000004d */
[----:B------:R-:W0:Y:S01]  /*1720*/  LDS.64 R68, [R88+0x100] ;  /* 0x0001000058447984 */ /* 0x000e220000000a00 */
[-C--:B------:R-:W-:Y:S01]  /*1730*/  FFMA R79, R29, R70.reuse, R79 ;  /* 0x000000461d4f7223 */ /* 0x080fe2000000004f */
[-C--:B------:R-:W-:Y:S01]  /*1740*/  FFMA R81, R33, R70.reuse, R81 ;  /* 0x0000004621517223 */ /* 0x080fe20000000051 */
[----:B------:R-:W-:Y:S01]  /*1750*/  FFMA R82, R37, R70, R82 ;  /* 0x0000004625527223 */ /* 0x000fe20000000052 */
[-C--:B------:R-:W-:Y:S01]  /*1760*/  FFMA R76, R25, R71.reuse, R76 ;  /* 0x00000047194c7223 */ /* 0x080fe2000000004c */
[-C--:B------:R-:W-:Y:S01]  /*1770*/  FFMA R78, R29, R71.reuse, R78 ;  /* 0x000000471d4e7223 */ /* 0x080fe2000000004e */
[-C--:B------:R-:W-:Y:S01]  /*1780*/  FFMA R80, R33, R71.reuse, R80 ;  /* 0x0000004721507223 */ /* 0x080fe20000000050 */
[----:B------:R-:W-:Y:S01]  /*1790*/  FFMA R83, R37, R71, R83 ;  /* 0x0000004725537223 */ /* 0x000fe20000000053 */
[-C--:B--2---:R-:W-:Y:S01]  /*17a0*/  FFMA R77, R26, R72.reuse, R77 ;  /* 0x000000481a4d7223 */ /* 0x084fe2000000004d */
[----:B------:R-:W1:Y:S01]  /*17b0*/  LDS.64 R70, [R88+0x120] ;  /* 0x0001200058467984 */ /* 0x000e620000000a00 */
[-C--:B------:R-:W-:Y:S01]  /*17c0*/  FFMA R79, R30, R72.reuse, R79 ;  /* 0x000000481e4f7223 */ /* 0x080fe2000000004f */
[-C--:B------:R-:W-:Y:S01]  /*17d0*/  FFMA R81, R34, R72.reuse, R81 ;  /* 0x0000004822517223 */ /* 0x080fe20000000051 */
[----:B------:R-:W-:Y:S01]  /*17e0*/  FFMA R82, R38, R72, R82 ;  /* 0x0000004826527223 */ /* 0x000fe20000000052 */
[-C--:B------:R-:W-:Y:S01]  /*17f0*/  FFMA R76, R26, R73.reuse, R76 ;  /* 0x000000491a4c7223 */ /* 0x080fe2000000004c */
[-C--:B------:R-:W-:Y:S01]  /*1800*/  FFMA R78, R30, R73.reuse, R78 ;  /* 0x000000491e4e7223 */ /* 0x080fe2000000004e */
[-C--:B------:R-:W-:Y:S01]  /*1810*/  FFMA R80, R34, R73.reuse, R80 ;  /* 0x0000004922507223 */ /* 0x080fe20000000050 */
[----:B------:R-:W-:Y:S01]  /*1820*/  FFMA R83, R38, R73, R83 ;  /* 0x0000004926537223 */ /* 0x000fe20000000053 */
[-C--:B---3--:R-:W-:Y:S01]  /*1830*/  FFMA R77, R27, R74.reuse, R77 ;  /* 0x0000004a1b4d7223 */ /* 0x088fe2000000004d */
[----:B------:R-:W2:Y:S01]  /*1840*/  LDS.64 R72, [R88+0x140] ;  /* 0x0001400058487984 */ /* 0x000ea20000000a00 */
[-C--:B------:R-:W-:Y:S01]  /*1850*/  FFMA R79, R31, R74.reuse, R79 ;  /* 0x0000004a1f4f7223 */ /* 0x080fe2000000004f */
[-C--:B------:R-:W-:Y:S01]  /*1860*/  FFMA R81, R35, R74.reuse, R81 ;  /* 0x0000004a23517223 */ /* 0x080fe20000000051 */
        /* <DEDUP_REMOVED lines=13> */
[----:B------:R-:W-:Y:S02]  /*1940*/  FFMA R83, R52, R69, R83 ;  /* 0x0000004534537223 */ /* 0x000fe40000000053 */
[----:B------:R-:W0:Y:S01]  /*1950*/  LDS.64 R68, [R88+0x180] ;  /* 0x0001800058447984 */ /* 0x000e220000000a00 */
[-C--:B-1----:R-:W-:Y:S01]  /*1960*/  FFMA R77, R41, R70.reuse, R77 ;  /* 0x00000046294d7223 */ /* 0x082fe2000000004d */
        /* <DEDUP_REMOVED lines=29> */
[-C--:B------:R-:W-:Y:S01]  /*1b40*/  FFMA R76, R56, R69.reuse, R76 ;  /* 0x00000045384c7223 */ /* 0x080fe2000000004c */
[-C--:B------:R-:W-:Y:S01]  /*1b50*/  FFMA R78, R60, R69.reuse, R78 ;  /* 0x000000453c4e7223 */ /* 0x080fe2000000004e */
[-C--:B------:R-:W-:Y:S01]  /*1b60*/  FFMA R80, R64, R69.reuse, R80 ;  /* 0x0000004540507223 */ /* 0x080fe20000000050 */
[C---:B------:R-:W-:Y:S01]  /*1b70*/  FFMA R82, R8.reuse, R68, R82 ;  /* 0x0000004408527223 */ /* 0x040fe20000000052 */
[----:B------:R-:W-:Y:S01]  /*1b80*/  FFMA R83, R8, R69, R83 ;  /* 0x0000004508537223 */ /* 0x000fe20000000053 */
[-C--:B-1----:R-:W-:Y:S01]  /*1b90*/  FFMA R77, R57, R70.reuse, R77 ;  /* 0x00000046394d7223 */ /* 0x082fe2000000004d */
[-C--:B------:R-:W-:Y:S01]  /*1ba0*/  FFMA R79, R61, R70.reuse, R79 ;  /* 0x000000463d4f7223 */ /* 0x080fe2000000004f */
[-C--:B------:R-:W-:Y:S01]  /*1bb0*/  FFMA R81, R65, R70.reuse, R81 ;  /* 0x0000004641517223 */ /* 0x080fe20000000051 */
[-C--:B------:R-:W-:Y:S01]  /*1bc0*/  FFMA R76, R57, R71.reuse, R76 ;  /* 0x00000047394c7223 */ /* 0x080fe2000000004c */
[-C--:B------:R-:W-:Y:S01]  /*1bd0*/  FFMA R78, R61, R71.reuse, R78 ;  /* 0x000000473d4e7223 */ /* 0x080fe2000000004e */
[-C--:B------:R-:W-:Y:S01]  /*1be0*/  FFMA R80, R65, R71.reuse, R80 ;  /* 0x0000004741507223 */ /* 0x080fe20000000050 */
[C---:B------:R-:W-:Y:S01]  /*1bf0*/  FFMA R82, R9.reuse, R70, R82 ;  /* 0x0000004609527223 */ /* 0x040fe20000000052 */
[----:B------:R-:W-:Y:S01]  /*1c00*/  FFMA R83, R9, R71, R83 ;  /* 0x0000004709537223 */ /* 0x000fe20000000053 */
[-C--:B--2---:R-:W-:Y:S01]  /*1c10*/  FFMA R68, R58, R72.reuse, R77 ;  /* 0x000000483a447223 */ /* 0x084fe2000000004d */
[-C--:B------:R-:W-:Y:S01]  /*1c20*/  FFMA R70, R62, R72.reuse, R79 ;  /* 0x000000483e467223 */ /* 0x080fe2000000004f */
[-C--:B------:R-:W-:Y:S01]  /*1c30*/  FFMA R81, R66, R72.reuse, R81 ;  /* 0x0000004842517223 */ /* 0x080fe20000000051 */
[-C--:B------:R-:W-:Y:S01]  /*1c40*/  FFMA R69, R58, R73.reuse, R76 ;  /* 0x000000493a457223 */ /* 0x080fe2000000004c */
[-C--:B------:R-:W-:Y:S01]  /*1c50*/  FFMA R71, R62, R73.reuse, R78 ;  /* 0x000000493e477223 */ /* 0x080fe2000000004e */
[-C--:B------:R-:W-:Y:S01]  /*1c60*/  FFMA R80, R66, R73.reuse, R80 ;  /* 0x0000004942507223 */ /* 0x080fe20000000050 */
[C---:B------:R-:W-:Y:S01]  /*1c70*/  FFMA R82, R10.reuse, R72, R82 ;  /* 0x000000480a527223 */ /* 0x040fe20000000052 */
[----:B------:R-:W-:Y:S01]  /*1c80*/  FFMA R83, R10, R73, R83 ;  /* 0x000000490a537223 */ /* 0x000fe20000000053 */
[----:B------:R-:W-:Y:S01]  /*1c90*/  MOV R76, 0x2 ;  /* 0x00000002004c7802 */ /* 0x000fe20000000f00 */
[-C--:B---3--:R-:W-:Y:S01]  /*1ca0*/  FFMA R68, R59, R74.reuse, R68 ;  /* 0x0000004a3b447223 */ /* 0x088fe20000000044 */
[-C--:B------:R-:W-:Y:S01]  /*1cb0*/  FFMA R70, R63, R74.reuse, R70 ;  /* 0x0000004a3f467223 */ /* 0x080fe20000000046 */
[-C--:B------:R-:W-:Y:S01]  /*1cc0*/  FFMA R72, R67, R74.reuse, R81 ;  /* 0x0000004a43487223 */ /* 0x080fe20000000051 */
[-C--:B------:R-:W-:Y:S01]  /*1cd0*/  FFMA R69, R59, R75.reuse, R69 ;  /* 0x0000004b3b457223 */ /* 0x080fe20000000045 */
[-C--:B------:R-:W-:Y:S01]  /*1ce0*/  FFMA R71, R63, R75.reuse, R71 ;  /* 0x0000004b3f477223 */ /* 0x080fe20000000047 */
[-C--:B------:R-:W-:Y:S01]  /*1cf0*/  FFMA R73, R67, R75.reuse, R80 ;  /* 0x0000004b43497223 */ /* 0x080fe20000000050 */
[C---:B------:R-:W-:Y:S01]  /*1d00*/  FFMA R74, R11.reuse, R74, R82 ;  /* 0x0000004a0b4a7223 */ /* 0x040fe20000000052 */
[----:B------:R-:W-:Y:S01]  /*1d10*/  FFMA R75, R11, R75, R83 ;  /* 0x0000004b0b4b7223 */ /* 0x000fe20000000053 */
[----:B------:R1:W-:Y:S04]  /*1d20*/  STL.64 [R89], R68 ;  /* 0x0000004459007387 */ /* 0x0003e80000100a00 */
[----:B------:R1:W-:Y:S04]  /*1d30*/  STL.64 [R89+0x10], R70 ;  /* 0x0000104659007387 */ /* 0x0003e80000100a00 */
[----:B------:R1:W-:Y:S04]  /*1d40*/  STL.64 [R89+0x20], R72 ;  /* 0x0000204859007387 */ /* 0x0003e80000100a00 */
[----:B------:R1:W-:Y:S01]  /*1d50*/  STL.64 [R89+0x30], R74 ;  /* 0x0000304a59007387 */ /* 0x0003e20000100a00 */
[----:B------:R-:W-:Y:S05]  /*1d60*/  BRA.U UP2, `(.L_x_1) ;  /* 0xfffffff502787547 */ /* 0x000fea000b83ffff */
[----:B------:R-:W-:Y:S05]  /*1d70*/  BRA.U UP3, `(.L_x_2) ;  /* 0xfffffff503087547 */ /* 0x000fea000b83ffff */
[----:B------:R-:W-:Y:S01]  /*1d80*/  UPLOP3.LUT UP0, UPT, UPT, UPT, UPT, 0x40, 0x4 ;  /* 0x000000000004789c */ /* 0x000fe20003f0e870 */
[----:B------:R-:W-:Y:S01]  /*1d90*/  UMOV UR4, 0x1 ;  /* 0x0000000100047882 */ /* 0x000fe20000000000 */
[----:B------:R-:W-:Y:S09]  /*1da0*/  BRA.U UP1, `(.L_x_3) ;  /* 0xfffffff101ec7547 */ /* 0x000ff2000b83ffff */
[----:B------:R-:W-:-:S04]  /*1db0*/  IADD3 R3, PT, PT, R3, 0x1, RZ ;  /* 0x0000000103037810 */ /* 0x000fc80007ffe0ff */
[----:B------:R-:W-:-:S13]  /*1dc0*/  ISETP.NE.AND P0, PT, R3, 0x20, PT ;  /* 0x000000200300780c */ /* 0x000fda0003f05270 */
[----:B------:R-:W-:Y:S05]  /*1dd0*/  @P0 BRA `(.L_x_4) ;  /* 0xffffffe4002c0947 */ /* 0x000fea000383ffff */
[----:B------:R-:W2:Y:S01]  /*1de0*/  LDL.128 R36, [R1+0x1f0] ;  /* 0x0001f00001247983 */ /* 0x000ea20000100c00 */
[----:B------:R-:W0:Y:S03]  /*1df0*/  LDC.64 R2, c[0x0][0x390] ;  /* 0x0000e400ff027b82 */ /* 0x000e260000000a00 */
[----:B------:R-:W3:Y:S04]  /*1e00*/  LDL.128 R40, [R1] ;  /* 0x0000000001287983 */ /* 0x000ee80000100c00 */
[----:B------:R-:W4:Y:S04]  /*1e10*/  LDL.128 R44, [R1+0x10] ;  /* 0x00001000012c7983 */ /* 0x000f280000100c00 */
[----:B------:R-:W5:Y:S04]  /*1e20*/  LDL.128 R52, [R1+0x20] ;  /* 0x0000200001347983 */ /* 0x000f680000100c00 */
[----:B------:R-:W5:Y:S04]  /*1e30*/  LDL.128 R56, [R1+0x30] ;  /* 0x0000300001387983 */ /* 0x000f680000100c00 */
[----:B------:R-:W5:Y:S04]  /*1e40*/  LDL.128 R60, [R1+0x40] ;  /* 0x00004000013c7983 */ /* 0x000f680000100c00 */
[----:B-1----:R-:W5:Y:S04]  /*1e50*/  LDL.128 R68, [R1+0x50] ;  /* 0x0000500001447983 */ /* 0x002f680000100c00 */
[----:B------:R-:W5:Y:S04]  /*1e60*/  LDL.128 R72, [R1+0x60] ;  /* 0x0000600001487983 */ /* 0x000f680000100c00 */
[----:B------:R-:W5:Y:S04]  /*1e70*/  LDL.128 R76, [R1+0x70] ;  /* 0x00007000014c7983 */ /* 0x000f680000100c00 */
[----:B------:R-:W5:Y:S01]  /*1e80*/  LDL.128 R84, [R1+0x80] ;  /* 0x0000800001547983 */ /* 0x000f620000100c00 */
[----:B------:R-:W1:Y:S01]  /*1e90*/  S2R R12, SR_TID.X ;  /* 0x00000000000c7919 */ /* 0x000e620000002100 */
[----:B------:R-:W-:-:S02]  /*1ea0*/  SHF.L.U32 R16, R0, 0x3, RZ ;  /* 0x0000000300107819 */ /* 0x000fc400000006ff */
[----:B------:R-:W-:Y:S01]  /*1eb0*/  SHF.L.U32 R0, R0, 0x8, RZ ;  /* 0x0000000800007819 */ /* 0x000fe200000006ff */
[----:B------:R-:W5:Y:S04]  /*1ec0*/  LDL.128 R8, [R1+0x90] ;  /* 0x0000900001087983 */ /* 0x000f680000100c00 */
[----:B------:R-:W5:Y:S04]  /*1ed0*/  LDL.128 R4, [R1+0xa0] ;  /* 0x0000a00001047983 */ /* 0x000f680000100c00 */
[----:B------:R-:W5:Y:S04]  /*1ee0*/  LDL.128 R24, [R1+0xe0] ;  /* 0x0000e00001187983 */ /* 0x000f680000100c00 */
[----:B------:R-:W5:Y:S04]  /*1ef0*/  LDL.128 R28, [R1+0xf0] ;  /* 0x0000f000011c7983 */ /* 0x000f680000100c00 */
[----:B------:R-:W5:Y:S04]  /*1f00*/  LDL.128 R32, [R1+0x100] ;  /* 0x0001000001207983 */ /* 0x000f680000100c00 */
[----:B------:R-:W5:Y:S04]  /*1f10*/  LDL.128 R48, [R1+0x140] ;  /* 0x0001400001307983 */ /* 0x000f680000100c00 */
[----:B------:R-:W5:Y:S01]  /*1f20*/  LDL.128 R64, [R1+0x180] ;  /* 0x0001800001407983 */ /* 0x000f620000100c00 */
[----:B-1----:R-:W-:-:S03]  /*1f30*/  SHF.L.U32 R17, R12, 0x2, RZ ;  /* 0x000000020c117819 */ /* 0x002fc600000006ff */
[----:B------:R-:W5:Y:S01]  /*1f40*/  LDL.128 R80, [R1+0x1c0] ;  /* 0x0001c00001507983 */ /* 0x000f620000100c00 */
[----:B------:R-:W-:-:S03]  /*1f50*/  LOP3.LUT R20, R17, 0xff8, R16, 0xf8, !PT ;  /* 0x00000ff811147812 */ /* 0x000fc600078ef810 */
[----:B------:R-:W5:Y:S01]  /*1f60*/  LDL.128 R12, [R1+0xb0] ;  /* 0x0000b000010c7983 */ /* 0x000f620000100c00 */
[----:B------:R-:W-:-:S03]  /*1f70*/  LOP3.LUT R0, R20, 0x7ffe0000, R0, 0xf8, !PT ;  /* 0x7ffe000014007812 */ /* 0x000fc600078ef800 */
[----:B------:R-:W5:Y:S02]  /*1f80*/  LDL.128 R16, [R1+0xc0] ;  /* 0x0000c00001107983 */ /* 0x000f640000100c00 */
[----:B0-----:R-:W-:Y:S02]  /*1f90*/  IMAD.WIDE.U32 R2, R0, 0x4, R2 ;  /* 0x0000000400027825 */ /* 0x001fe400078e0002 */
[----:B------:R-:W5:Y:S04]  /*1fa0*/  LDL.128 R20, [R1+0xd0] ;  /* 0x0000d00001147983 */ /* 0x000f680000100c00 */
[----:B------:R-:W5:Y:S04]  /*1fb0*/  LDL.128 R88, [R1+0x1e0] ;  /* 0x0001e00001587983 */ /* 0x000f680000100c00 */
[----:B--2---:R-:W-:Y:S04]  /*1fc0*/  STG.E desc[UR16][R2.64+0x7c000], R36 ;  /* 0x07c0002402007986 */ /* 0x004fe8000c101910 */
[----:B------:R-:W-:Y:S04]  /*1fd0*/  STG.E desc[UR16][R2.64+0x7c004], R37 ;  /* 0x07c0042502007986 */ /* 0x000fe8000c101910 */
[----:B------:R-:W-:Y:S04]  /*1fe0*/  STG.E desc[UR16][R2.64+0x7c008], R38 ;  /* 0x07c0082602007986 */ /* 0x000fe8000c101910 */
[----:B------:R0:W-:Y:S04]  /*1ff0*/  STG.E desc[UR16][R2.64+0x7c00c], R39 ;  /* 0x07c00c2702007986 */ /* 0x0001e8000c101910 */
[----:B---3--:R-:W-:Y:S04]  /*2000*/  STG.E desc[UR16][R2.64], R40 ;  /* 0x0000002802007986 */ /* 0x008fe8000c101910 */
[----:B------:R-:W-:Y:S04]  /*2010*/  STG.E desc[UR16][R2.64+0x4], R41 ;  /* 0x0000042902007986 */ /* 0x000fe8000c101910 */
[----:B------:R-:W-:Y:S04]  /*2020*/  STG.E desc[UR16][R2.64+0x8], R42 ;  /* 0x0000082a02007986 */ /* 0x000fe8000c101910 */
[----:B------:R1:W-:Y:S04]  /*2030*/  STG.E desc[UR16][R2.64+0xc], R43 ;  /* 0x00000c2b02007986 */ /* 0x0003e8000c101910 */
[----:B----4-:R-:W-:Y:S04]  /*2040*/  STG.E desc[UR16][R2.64+0x4000], R44 ;  /* 0x0040002c02007986 */ /* 0x010fe8000c101910 */
[----:B------:R-:W-:Y:S04]  /*2050*/  STG.E desc[UR16][R2.64+0x4004], R45 ;  /* 0x0040042d02007986 */ /* 0x000fe8000c101910 */
[----:B------:R-:W-:Y:S04]  /*2060*/  STG.E desc[UR16][R2.64+0x4008], R46 ;  /* 0x0040082e02007986 */ /* 0x000fe8000c101910 */
[----:B------:R2:W-:Y:S04]  /*2070*/  STG.E desc[UR16][R2.64+0x400c], R47 ;  /* 0x00400c2f02007986 */ /* 0x0005e8000c101910 */
[----:B-----5:R-:W-:Y:S04]  /*2080*/  STG.E desc[UR16][R2.64+0x8000], R52 ;  /* 0x0080003402007986 */ /* 0x020fe8000c101910 */
[----:B------:R-:W-:Y:S04]  /*2090*/  STG.E desc[UR16][R2.64+0x8004], R53 ;  /* 0x0080043502007986 */ /* 0x000fe8000c101910 */
[----:B------:R-:W-:Y:S04]  /*20a0*/  STG.E desc[UR16][R2.64+0x8008], R54 ;  /* 0x0080083602007986 */ /* 0x000fe8000c101910 */
[----:B------:R3:W-:Y:S04]  /*20b0*/  STG.E desc[UR16][R2.64+0x800c], R55 ;  /* 0x00800c3702007986 */ /* 0x0007e8000c101910 */
[----:B------:R-:W-:Y:S04]  /*20c0*/  STG.E desc[UR16][R2.64+0xc000], R56 ;  /* 0x00c0003802007986 */ /* 0x000fe8000c101910 */
        /* <DEDUP_REMOVED lines=23> */
[----:B0-----:R-:W5:Y:S04]  /*2240*/  LDL.128 R36, [R1+0x110] ;  /* 0x0001100001247983 */ /* 0x001f680000100c00 */
[----:B-1----:R-:W5:Y:S04]  /*2250*/  LDL.128 R40, [R1+0x120] ;  /* 0x0001200001287983 */ /* 0x002f680000100c00 */
[----:B--2---:R-:W2:Y:S04]  /*2260*/  LDL.128 R44, [R1+0x130] ;  /* 0x00013000012c7983 */ /* 0x004ea80000100c00 */
[----:B---3--:R-:W3:Y:S04]  /*2270*/  LDL.128 R52, [R1+0x150] ;  /* 0x0001500001347983 */ /* 0x008ee80000100c00 */
[----:B----4-:R-:W4:Y:S04]  /*2280*/  LDL.128 R56, [R1+0x160] ;  /* 0x0001600001387983 */ /* 0x010f280000100c00 */
[----:B-----5:R-:W5:Y:S04]  /*2290*/  LDL.128 R60, [R1+0x170] ;  /* 0x00017000013c7983 */ /* 0x020f680000100c00 */
[----:B------:R-:W5:Y:S04]  /*22a0*/  LDL.128 R68, [R1+0x190] ;  /* 0x0001900001447983 */ /* 0x000f680000100c00 */
[----:B------:R-:W5:Y:S04]  /*22b0*/  LDL.128 R72, [R1+0x1a0] ;  /* 0x0001a00001487983 */ /* 0x000f680000100c00 */
[----:B------:R-:W5:Y:S04]  /*22c0*/  LDL.128 R76, [R1+0x1b0] ;  /* 0x0001b000014c7983 */ /* 0x000f680000100c00 */
[----:B------:R-:W5:Y:S04]  /*22d0*/  LDL.128 R84, [R1+0x1d0] ;  /* 0x0001d00001547983 */ /* 0x000f680000100c00 */
[----:B------:R-:W-:Y:S04]  /*22e0*/  STG.E desc[UR16][R2.64+0x24000], R8 ;  /* 0x0240000802007986 */ /* 0x000fe8000c101910 */
        /* <DEDUP_REMOVED lines=55> */
[----:B--2---:R-:W-:Y:S04]  /*2660*/  STG.E desc[UR16][R2.64+0x4c000], R44 ;  /* 0x04c0002c02007986 */ /* 0x004fe8000c101910 */
[----:B------:R-:W-:Y:S04]  /*2670*/  STG.E desc[UR16][R2.64+0x4c004], R45 ;  /* 0x04c0042d02007986 */ /* 0x000fe8000c101910 */
[----:B------:R-:W-:Y:S04]  /*2680*/  STG.E desc[UR16][R2.64+0x4c008], R46 ;  /* 0x04c0082e02007986 */ /* 0x000fe8000c101910 */
[----:B------:R-:W-:Y:S04]  /*2690*/  STG.E desc[UR16][R2.64+0x4c00c], R47 ;  /* 0x04c00c2f02007986 */ /* 0x000fe8000c101910 */
[----:B---3--:R-:W-:Y:S04]  /*26a0*/  STG.E desc[UR16][R2.64+0x54000], R52 ;  /* 0x0540003402007986 */ /* 0x008fe8000c101910 */
[----:B------:R-:W-:Y:S04]  /*26b0*/  STG.E desc[UR16][R2.64+0x54004], R53 ;  /* 0x0540043502007986 */ /* 0x000fe8000c101910 */
[----:B------:R-:W-:Y:S04]  /*26c0*/  STG.E desc[UR16][R2.64+0x54008], R54 ;  /* 0x0540083602007986 */ /* 0x000fe8000c101910 */
[----:B------:R-:W-:Y:S04]  /*26d0*/  STG.E desc[UR16][R2.64+0x5400c], R55 ;  /* 0x05400c3702007986 */ /* 0x000fe8000c101910 */
[----:B----4-:R-:W-:Y:S04]  /*26e0*/  STG.E desc[UR16][R2.64+0x58000], R56 ;  /* 0x0580003802007986 */ /* 0x010fe8000c101910 */
[----:B------:R-:W-:Y:S04]  /*26f0*/  STG.E desc[UR16][R2.64+0x58004], R57 ;  /* 0x0580043902007986 */ /* 0x000fe8000c101910 */
[----:B------:R-:W-:Y:S04]  /*2700*/  STG.E desc[UR16][R2.64+0x58008], R58 ;  /* 0x0580083a02007986 */ /* 0x000fe8000c101910 */
[----:B------:R-:W-:Y:S04]  /*2710*/  STG.E desc[UR16][R2.64+0x5800c], R59 ;  /* 0x05800c3b02007986 */ /* 0x000fe8000c101910 */
[----:B-----5:R-:W-:Y:S04]  /*2720*/  STG.E desc[UR16][R2.64+0x5c000], R60 ;  /* 0x05c0003c02007986 */ /* 0x020fe8000c101910 */
        /* <DEDUP_REMOVED lines=18> */
[----:B------:R-:W-:Y:S01]  /*2850*/  STG.E desc[UR16][R2.64+0x7400c], R87 ;  /* 0x07400c5702007986 */ /* 0x000fe2000c101910 */
[----:B------:R-:W-:Y:S05]  /*2860*/  EXIT ;  /* 0x000000000000794d */ /* 0x000fea0003800000 */
.L_x_5:
[----:B------:R-:W-:-:S00]  /*2870*/  BRA `(.L_x_5) ;  /* 0xfffffffc00fc7947 */ /* 0x000fc0000383ffff */
[----:B------:R-:W-:-:S00]  /*2880*/  NOP ;  /* 0x0000000000007918 */ /* 0x000fc00000000000 */
[----:B------:R-:W-:-:S00]  /*2890*/  NOP ;  /* 0x0000000000007918 */ /* 0x000fc00000000000 */
[----:B------:R-:W-:-:S00]  /*28a0*/  NOP ;  /* 0x0000000000007918 */ /* 0x000fc00000000000 */
[----:B------:R-:W-:-:S00]  /*28b0*/  NOP ;  /* 0x0000000000007918 */ /* 0x000fc00000000000 */
[----:B------:R-:W-:-:S00]  /*28c0*/  NOP ;  /* 0x0000000000007918 */ /* 0x000fc00000000000 */
[----:B------:R-:W-:-:S00]  /*28d0*/  NOP ;  /* 0x0000000000007918 */ /* 0x000fc00000000000 */
[----:B------:R-:W-:-:S00]  /*28e0*/  NOP ;  /* 0x0000000000007918 */ /* 0x000fc00000000000 */
[----:B------:R-:W-:-:S00]  /*28f0*/  NOP ;  /* 0x0000000000007918 */ /* 0x000fc00000000000 */
.L_x_6:


//--------------------- .nv.shared.mymatmul_kernel0 --------------------------
	.section	.nv.shared.mymatmul_kernel0,"aw",@nobits
	.sectionflags	@""
	.align	4
.nv.shared.mymatmul_kernel0:
	.zero		6144


//--------------------- .nv.shared.reserved.0     --------------------------
	.section	.nv.shared.reserved.0,"aw",@nobits
	.weak		__nv_reservedSMEM_offset_0_alias
	.size		__nv_reservedSMEM_offset_0_alias, 0, 64
	.other		__nv_reservedSMEM_offset_0_alias,@"STO_CUDA_RESERVED_SHARED STV_DEFAULT"
__nv_reservedSMEM_offset_0_alias:
	.zero		0
	.zero		64


//--------------------- .nv.constant0.mymatmul_kernel0 --------------------------
	.section	.nv.constant0.mymatmul_kernel0,"a",@progbits
	.sectionflags	@""
	.align	4
.nv.constant0.mymatmul_kernel0:
	.zero		920


//--------------------- SYMBOLS --------------------------

	.type		.nv.reservedSmem.offset0,@object
	.size		.nv.reservedSmem.offset0,0x4
	.type		.nv.reservedSmem.cap,@object
	.size		.nv.reservedSmem.cap,0x4
